	.target	sm_90a

	.elftype	@"ET_EXEC"


//--------------------- .note.nv.tkinfo           --------------------------
	.section	.note.nv.tkinfo,"",@"SHT_NOTE"
	.sectionflags	@"SHF_NOTE_NV_TKINFO"
	.tkinfo
        /*0018*/ 	.word	0x00000002
        /*0030*/ 	.string	""
        /*0030*/ 	.string	"ptxas"
        /*0030*/ 	.string	"Cuda compilation tools, release 13.0, V13.0.88"
        /*0030*/ 	.string	"Build cuda_13.0.r13.0/compiler.36424714_0"
        /*0030*/ 	.string	"-arch sm_90a -m 64 "



//--------------------- .note.nv.cuinfo           --------------------------
	.section	.note.nv.cuinfo,"",@"SHT_NOTE"
	.sectionflags	@"SHF_NOTE_NV_CUINFO"
        /*0018*/ 	.short	0x0002
        /*001a*/ 	.short	0x005a
        /*001c*/ 	.short	0x0082
	.zero		2


//--------------------- .nv.info                  --------------------------
	.section	.nv.info,"",@"SHT_CUDA_INFO"
	.align	4


	//----- nvinfo : EIATTR_REGCOUNT
	.align		4
        /*0000*/ 	.byte	0x04, 0x2f
        /*0002*/ 	.short	(.L_12 - .L_11)
	.align		4
.L_11:
        /*0004*/ 	.word	index@(_ZN7cutlass13device_kernelINS_4gemm6kernel13GemmUniversalIN4cute5tupleIJiiiiEEENS1_10collective13CollectiveMmaINS1_37MainloopSm90TmaGmmaWarpSpecializedFP8ILi6ENS5_IJNS4_1CILi2EEENSA_ILi1EEESC_EEENS1_35KernelTmaWarpSpecializedCooperativeEEENS5_IJNSA_ILi512EEENSA_ILi32EEENSA_ILi64EEEEEENS_12float_e4m3_tENS5_IJlSC_lEEESK_SL_NS4_8TiledMMAINS4_8MMA_AtomIJNS4_4SM904GMMA30MMA_64x32x32_F32E4M3E4M3_SS_TNILNSP_7ScaleInE1ELSR_1EEEEEENS4_6LayoutISD_NS5_IJSC_NSA_ILi0EEESV_EEEEENS5_IJNS4_10UnderscoreESY_SY_EEEEENS4_13SM90_TMA_LOADENS4_14ComposedLayoutINS4_7SwizzleILi2ELi4ELi3EEENS4_18smem_ptr_flag_bitsILi8EEENSU_INS5_IJNSA_ILi8EEESI_EEENS5_IJSI_SC_EEEEEEEvNS4_8identityENS4_23SM90_TMA_LOAD_MULTICASTES1B_vS1C_EENS_8epilogue10collective6detail29Sm90TmaWarpSpecializedAdapterINS1G_15DefaultEpilogueISK_SL_SL_NS1F_6thread17LinearCombinationISK_Li1EffLNS1K_9ScaleType4KindE0ELNS_15FloatRoundStyleE2ESK_EENS1_15EpilogueDefaultEEEEEvvEEEEvNT_6ParamsE)
        /*0008*/ 	.word	0x000000a8


	//----- nvinfo : EIATTR_FRAME_SIZE
	.align		4
.L_12:
        /*000c*/ 	.byte	0x04, 0x11
        /*000e*/ 	.short	(.L_14 - .L_13)
	.align		4
.L_13:
        /*0010*/ 	.word	index@(_ZN7cutlass13device_kernelINS_4gemm6kernel13GemmUniversalIN4cute5tupleIJiiiiEEENS1_10collective13CollectiveMmaINS1_37MainloopSm90TmaGmmaWarpSpecializedFP8ILi6ENS5_IJNS4_1CILi2EEENSA_ILi1EEESC_EEENS1_35KernelTmaWarpSpecializedCooperativeEEENS5_IJNSA_ILi512EEENSA_ILi32EEENSA_ILi64EEEEEENS_12float_e4m3_tENS5_IJlSC_lEEESK_SL_NS4_8TiledMMAINS4_8MMA_AtomIJNS4_4SM904GMMA30MMA_64x32x32_F32E4M3E4M3_SS_TNILNSP_7ScaleInE1ELSR_1EEEEEENS4_6LayoutISD_NS5_IJSC_NSA_ILi0EEESV_EEEEENS5_IJNS4_10UnderscoreESY_SY_EEEEENS4_13SM90_TMA_LOADENS4_14ComposedLayoutINS4_7SwizzleILi2ELi4ELi3EEENS4_18smem_ptr_flag_bitsILi8EEENSU_INS5_IJNSA_ILi8EEESI_EEENS5_IJSI_SC_EEEEEEEvNS4_8identityENS4_23SM90_TMA_LOAD_MULTICASTES1B_vS1C_EENS_8epilogue10collective6detail29Sm90TmaWarpSpecializedAdapterINS1G_15DefaultEpilogueISK_SL_SL_NS1F_6thread17LinearCombinationISK_Li1EffLNS1K_9ScaleType4KindE0ELNS_15FloatRoundStyleE2ESK_EENS1_15EpilogueDefaultEEEEEvvEEEEvNT_6ParamsE)
        /*0014*/ 	.word	0x00000000


	//----- nvinfo : EIATTR_MIN_STACK_SIZE
	.align		4
.L_14:
        /*0018*/ 	.byte	0x04, 0x12
        /*001a*/ 	.short	(.L_16 - .L_15)
	.align		4
.L_15:
        /*001c*/ 	.word	index@(_ZN7cutlass13device_kernelINS_4gemm6kernel13GemmUniversalIN4cute5tupleIJiiiiEEENS1_10collective13CollectiveMmaINS1_37MainloopSm90TmaGmmaWarpSpecializedFP8ILi6ENS5_IJNS4_1CILi2EEENSA_ILi1EEESC_EEENS1_35KernelTmaWarpSpecializedCooperativeEEENS5_IJNSA_ILi512EEENSA_ILi32EEENSA_ILi64EEEEEENS_12float_e4m3_tENS5_IJlSC_lEEESK_SL_NS4_8TiledMMAINS4_8MMA_AtomIJNS4_4SM904GMMA30MMA_64x32x32_F32E4M3E4M3_SS_TNILNSP_7ScaleInE1ELSR_1EEEEEENS4_6LayoutISD_NS5_IJSC_NSA_ILi0EEESV_EEEEENS5_IJNS4_10UnderscoreESY_SY_EEEEENS4_13SM90_TMA_LOADENS4_14ComposedLayoutINS4_7SwizzleILi2ELi4ELi3EEENS4_18smem_ptr_flag_bitsILi8EEENSU_INS5_IJNSA_ILi8EEESI_EEENS5_IJSI_SC_EEEEEEEvNS4_8identityENS4_23SM90_TMA_LOAD_MULTICASTES1B_vS1C_EENS_8epilogue10collective6detail29Sm90TmaWarpSpecializedAdapterINS1G_15DefaultEpilogueISK_SL_SL_NS1F_6thread17LinearCombinationISK_Li1EffLNS1K_9ScaleType4KindE0ELNS_15FloatRoundStyleE2ESK_EENS1_15EpilogueDefaultEEEEEvvEEEEvNT_6ParamsE)
        /*0020*/ 	.word	0x00000000
.L_16:


//--------------------- .nv.compat                --------------------------
	.section	.nv.compat,"",@"SHT_CUDA_COMPAT_INFO"
	.align	4
        /*0000*/ 	.byte	0x02, 0x09, 0x01, 0x00, 0x02, 0x02, 0x04, 0x00, 0x02, 0x05, 0x05, 0x00, 0x03, 0x07, 0x01, 0x01
        /*0010*/ 	.byte	0x02, 0x03, 0x01, 0x00, 0x02, 0x06, 0x01, 0x00, 0x04, 0x0b, 0x08, 0x00, 0x00, 0x00, 0x00, 0x00
        /*0020*/ 	.byte	0x00, 0x00, 0x00, 0x00


//--------------------- .nv.info._ZN7cutlass13device_kernelINS_4gemm6kernel13GemmUniversalIN4cute5tupleIJiiiiEEENS1_10collective13CollectiveMmaINS1_37MainloopSm90TmaGmmaWarpSpecializedFP8ILi6ENS5_IJNS4_1CILi2EEENSA_ILi1EEESC_EEENS1_35KernelTmaWarpSpecializedCooperativeEEENS5_IJNSA_ILi512EEENSA_ILi32EEENSA_ILi64EEEEEENS_12float_e4m3_tENS5_IJlSC_lEEESK_SL_NS4_8TiledMMAINS4_8MMA_AtomIJNS4_4SM904GMMA30MMA_64x32x32_F32E4M3E4M3_SS_TNILNSP_7ScaleInE1ELSR_1EEEEEENS4_6LayoutISD_NS5_IJSC_NSA_ILi0EEESV_EEEEENS5_IJNS4_10UnderscoreESY_SY_EEEEENS4_13SM90_TMA_LOADENS4_14ComposedLayoutINS4_7SwizzleILi2ELi4ELi3EEENS4_18smem_ptr_flag_bitsILi8EEENSU_INS5_IJNSA_ILi8EEESI_EEENS5_IJSI_SC_EEEEEEEvNS4_8identityENS4_23SM90_TMA_LOAD_MULTICASTES1B_vS1C_EENS_8epilogue10collective6detail29Sm90TmaWarpSpecializedAdapterINS1G_15DefaultEpilogueISK_SL_SL_NS1F_6thread17LinearCombinationISK_Li1EffLNS1K_9ScaleType4KindE0ELNS_15FloatRoundStyleE2ESK_EENS1_15EpilogueDefaultEEEEEvvEEEEvNT_6ParamsE --------------------------
	.section	.nv.info._ZN7cutlass13device_kernelINS_4gemm6kernel13GemmUniversalIN4cute5tupleIJiiiiEEENS1_10collective13CollectiveMmaINS1_37MainloopSm90TmaGmmaWarpSpecializedFP8ILi6ENS5_IJNS4_1CILi2EEENSA_ILi1EEESC_EEENS1_35KernelTmaWarpSpecializedCooperativeEEENS5_IJNSA_ILi512EEENSA_ILi32EEENSA_ILi64EEEEEENS_12float_e4m3_tENS5_IJlSC_lEEESK_SL_NS4_8TiledMMAINS4_8MMA_AtomIJNS4_4SM904GMMA30MMA_64x32x32_F32E4M3E4M3_SS_TNILNSP_7ScaleInE1ELSR_1EEEEEENS4_6LayoutISD_NS5_IJSC_NSA_ILi0EEESV_EEEEENS5_IJNS4_10UnderscoreESY_SY_EEEEENS4_13SM90_TMA_LOADENS4_14ComposedLayoutINS4_7SwizzleILi2ELi4ELi3EEENS4_18smem_ptr_flag_bitsILi8EEENSU_INS5_IJNSA_ILi8EEESI_EEENS5_IJSI_SC_EEEEEEEvNS4_8identityENS4_23SM90_TMA_LOAD_MULTICASTES1B_vS1C_EENS_8epilogue10collective6detail29Sm90TmaWarpSpecializedAdapterINS1G_15DefaultEpilogueISK_SL_SL_NS1F_6thread17LinearCombinationISK_Li1EffLNS1K_9ScaleType4KindE0ELNS_15FloatRoundStyleE2ESK_EENS1_15EpilogueDefaultEEEEEvvEEEEvNT_6ParamsE,"",@"SHT_CUDA_INFO"
	.sectionflags	@""
	.align	4


	//----- nvinfo : EIATTR_CUDA_API_VERSION
	.align		4
        /*0000*/ 	.byte	0x04, 0x37
        /*0002*/ 	.short	(.L_18 - .L_17)
.L_17:
        /*0004*/ 	.word	0x00000082


	//----- nvinfo : EIATTR_KPARAM_INFO
	.align		4
.L_18:
        /*0008*/ 	.byte	0x04, 0x17
        /*000a*/ 	.short	(.L_20 - .L_19)
.L_19:
        /*000c*/ 	.word	0x00000000
        /*0010*/ 	.short	0x0000
        /*0012*/ 	.short	0x0070
        /*0014*/ 	.byte	0x00, 0xf0, 0x01, 0x10


	//----- nvinfo : EIATTR_SPARSE_MMA_MASK
	.align		4
.L_20:
        /*0018*/ 	.byte	0x03, 0x50
        /*001a*/ 	.short	0x0000


	//----- nvinfo : EIATTR_MAXREG_COUNT
	.align		4
        /*001c*/ 	.byte	0x03, 0x1b
        /*001e*/ 	.short	0x00a8


	//----- nvinfo : EIATTR_NUM_BARRIERS
	.align		4
        /*0020*/ 	.byte	0x02, 0x4c
        /*0022*/ 	.byte	0x01
	.zero		1


	//----- nvinfo : EIATTR_MERCURY_ISA_VERSION
	.align		4
        /*0024*/ 	.byte	0x03, 0x5f
        /*0026*/ 	.short	0x0101


	//----- nvinfo : EIATTR_INT_WARP_WIDE_INSTR_OFFSETS
	.align		4
        /*0028*/ 	.byte	0x04, 0x31
        /*002a*/ 	.short	(.L_22 - .L_21)


	//   ....[0]....
.L_21:
        /*002c*/ 	.word	0x000004a0


	//   ....[1]....
        /*0030*/ 	.word	0x00000540


	//   ....[2]....
        /*0034*/ 	.word	0x000006a0


	//----- nvinfo : EIATTR_COOP_GROUP_MASK_REGIDS
	.align		4
.L_22:
        /*0038*/ 	.byte	0x04, 0x29
        /*003a*/ 	.short	(.L_24 - .L_23)


	//   ....[0]....
.L_23:
        /*003c*/ 	.word	0xffffffff


	//   ....[1]....
        /*0040*/ 	.word	0xffffffff


	//   ....[2]....
        /*0044*/ 	.word	0xffffffff


	//   ....[3]....
        /*0048*/ 	.word	0xffffffff


	//   ....[4]....
        /*004c*/ 	.word	0xffffffff


	//   ....[5]....
        /*0050*/ 	.word	0xffffffff


	//----- nvinfo : EIATTR_COOP_GROUP_INSTR_OFFSETS
	.align		4
.L_24:
        /*0054*/ 	.byte	0x04, 0x28
        /*0056*/ 	.short	(.L_26 - .L_25)


	//   ....[0]....
.L_25:
        /*0058*/ 	.word	0x00000060


	//   ....[1]....
        /*005c*/ 	.word	0x00000070


	//   ....[2]....
        /*0060*/ 	.word	0x00000130


	//   ....[3]....
        /*0064*/ 	.word	0x00000310


	//   ....[4]....
        /*0068*/ 	.word	0x00000830


	//   ....[5]....
        /*006c*/ 	.word	0x00001340


	//----- nvinfo : EIATTR_REG_RECONFIG
	.align		4
.L_26:
        /*0070*/ 	.byte	0x01, 0x54
	.zero		2


	//----- nvinfo : EIATTR_MBARRIER_INSTR_OFFSETS
	.align		4
        /*0074*/ 	.byte	0x04, 0x39
        /*0076*/ 	.short	(.L_28 - .L_27)


	//   ....[0]....
.L_27:
        /*0078*/ 	.word	0x00000230
        /*007c*/ 	.word	0x000000ff
        /*0080*/ 	.word	0x00000000
        /*0084*/ 	.short	0x0100
        /*0086*/ 	.byte	0x08
	.zero		1


	//   ....[1]....
        /*0088*/ 	.word	0x00000240
        /*008c*/ 	.word	0x000000ff
        /*0090*/ 	.word	0x00000030
        /*0094*/ 	.short	0x0100
        /*0096*/ 	.byte	0x08
	.zero		1


	//   ....[2]....
        /*0098*/ 	.word	0x00000250
        /*009c*/ 	.word	0x000000ff
        /*00a0*/ 	.word	0x00000008
        /*00a4*/ 	.short	0x0100
        /*00a6*/ 	.byte	0x08
	.zero		1


	//   ....[3]....
        /*00a8*/ 	.word	0x00000260
        /*00ac*/ 	.word	0x000000ff
        /*00b0*/ 	.word	0x00000038
        /*00b4*/ 	.short	0x0100
        /*00b6*/ 	.byte	0x08
	.zero		1


	//   ....[4]....
        /*00b8*/ 	.word	0x00000270
        /*00bc*/ 	.word	0x000000ff
        /*00c0*/ 	.word	0x00000010
        /*00c4*/ 	.short	0x0100
        /*00c6*/ 	.byte	0x08
	.zero		1


	//   ....[5]....
        /*00c8*/ 	.word	0x00000280
        /*00cc*/ 	.word	0x000000ff
        /*00d0*/ 	.word	0x00000040
        /*00d4*/ 	.short	0x0100
        /*00d6*/ 	.byte	0x08
	.zero		1


	//   ....[6]....
        /*00d8*/ 	.word	0x00000290
        /*00dc*/ 	.word	0x000000ff
        /*00e0*/ 	.word	0x00000018
        /*00e4*/ 	.short	0x0100
        /*00e6*/ 	.byte	0x08
	.zero		1


	//   ....[7]....
        /*00e8*/ 	.word	0x000002a0
        /*00ec*/ 	.word	0x000000ff
        /*00f0*/ 	.word	0x00000048
        /*00f4*/ 	.short	0x0100
        /*00f6*/ 	.byte	0x08
	.zero		1


	//   ....[8]....
        /*00f8*/ 	.word	0x000002b0
        /*00fc*/ 	.word	0x000000ff
        /*0100*/ 	.word	0x00000020
        /*0104*/ 	.short	0x0100
        /*0106*/ 	.byte	0x08
	.zero		1


	//   ....[9]....
        /*0108*/ 	.word	0x000002c0
        /*010c*/ 	.word	0x000000ff
        /*0110*/ 	.word	0x00000050
        /*0114*/ 	.short	0x0100
        /*0116*/ 	.byte	0x08
	.zero		1


	//   ....[10]....
        /*0118*/ 	.word	0x000002d0
        /*011c*/ 	.word	0x000000ff
        /*0120*/ 	.word	0x00000028
        /*0124*/ 	.short	0x0100
        /*0126*/ 	.byte	0x08
	.zero		1


	//   ....[11]....
        /*0128*/ 	.word	0x000002e0
        /*012c*/ 	.word	0x000000ff
        /*0130*/ 	.word	0x00000058
        /*0134*/ 	.short	0x0100
        /*0136*/ 	.byte	0x08
	.zero		1


	//   ....[12]....
        /*0138*/ 	.word	0x00000740
        /*013c*/ 	.word	0x000000ff
        /*0140*/ 	.word	0x00000070
        /*0144*/ 	.short	0x0100
        /*0146*/ 	.byte	0x06
	.zero		1


	//   ....[13]....
        /*0148*/ 	.word	0x000007d0
        /*014c*/ 	.word	0x000000ff
        /*0150*/ 	.word	0x00000078
        /*0154*/ 	.short	0x0100
        /*0156*/ 	.byte	0x06
	.zero		1


	//   ....[14]....
        /*0158*/ 	.word	0x00001880
        /*015c*/ 	.word	0x000000ff
        /*0160*/ 	.word	0x00000000
        /*0164*/ 	.short	0x010a
        /*0166*/ 	.byte	0x06
	.zero		1


	//   ....[15]....
        /*0168*/ 	.word	0x000018c0
        /*016c*/ 	.word	0x000000ff
        /*0170*/ 	.word	0x00000000
        /*0174*/ 	.short	0x010a
        /*0176*/ 	.byte	0x06
	.zero		1


	//   ....[16]....
        /*0178*/ 	.word	0x000023a0
        /*017c*/ 	.word	0x000000ff
        /*0180*/ 	.word	0x00000000
        /*0184*/ 	.short	0x010a
        /*0186*/ 	.byte	0x0d
	.zero		1


	//   ....[17]....
        /*0188*/ 	.word	0x000023e0
        /*018c*/ 	.word	0x000000ff
        /*0190*/ 	.word	0x00000000
        /*0194*/ 	.short	0x010a
        /*0196*/ 	.byte	0x0d
	.zero		1


	//   ....[18]....
        /*0198*/ 	.word	0x00002bb0
        /*019c*/ 	.word	0x0000000e
        /*01a0*/ 	.word	0x00000000
        /*01a4*/ 	.short	0x0101
        /*01a6*/ 	.byte	0x3f
	.zero		1


	//   ....[19]....
        /*01a8*/ 	.word	0x00003250
        /*01ac*/ 	.word	0x0000000a
        /*01b0*/ 	.word	0x00000000
        /*01b4*/ 	.short	0x0101
        /*01b6*/ 	.byte	0x3f
	.zero		1


	//   ....[20]....
        /*01b8*/ 	.word	0x0000b060
        /*01bc*/ 	.word	0x00000014
        /*01c0*/ 	.word	0x00000030
        /*01c4*/ 	.short	0x010a
        /*01c6*/ 	.byte	0x3f
	.zero		1


	//   ....[21]....
        /*01c8*/ 	.word	0x0000b3c0
        /*01cc*/ 	.word	0x00000008
        /*01d0*/ 	.word	0x00000078
        /*01d4*/ 	.short	0x0101
        /*01d6*/ 	.byte	0x3f
	.zero		1


	//   ....[22]....
        /*01d8*/ 	.word	0x0000bb20
        /*01dc*/ 	.word	0x00000007
        /*01e0*/ 	.word	0x00000000
        /*01e4*/ 	.short	0x010a
        /*01e6*/ 	.byte	0x3f
	.zero		1


	//   ....[23]....
        /*01e8*/ 	.word	0x0000bba0
        /*01ec*/ 	.word	0x00000009
        /*01f0*/ 	.word	0x00000000
        /*01f4*/ 	.short	0x010a
        /*01f6*/ 	.byte	0x3f
	.zero		1


	//   ....[24]....
        /*01f8*/ 	.word	0x0000bc30
        /*01fc*/ 	.word	0x00000006
        /*0200*/ 	.word	0x00000000
        /*0204*/ 	.short	0x010a
        /*0206*/ 	.byte	0x3f
	.zero		1


	//   ....[25]....
        /*0208*/ 	.word	0x0000bcc0
        /*020c*/ 	.word	0x00000009
        /*0210*/ 	.word	0x00000000
        /*0214*/ 	.short	0x010a
        /*0216*/ 	.byte	0x3f
	.zero		1


	//   ....[26]....
        /*0218*/ 	.word	0x0000bd50
        /*021c*/ 	.word	0x00000006
        /*0220*/ 	.word	0x00000000
        /*0224*/ 	.short	0x010a
        /*0226*/ 	.byte	0x3f
	.zero		1


	//   ....[27]....
        /*0228*/ 	.word	0x0000bde0
        /*022c*/ 	.word	0x00000003
        /*0230*/ 	.word	0x00000000
        /*0234*/ 	.short	0x010a
        /*0236*/ 	.byte	0x3f
	.zero		1


	//   ....[28]....
        /*0238*/ 	.word	0x0000be50
        /*023c*/ 	.word	0x0000000b
        /*0240*/ 	.word	0x00000000
        /*0244*/ 	.short	0x010a
        /*0246*/ 	.byte	0x3f
	.zero		1


	//   ....[29]....
        /*0248*/ 	.word	0x0000beb0
        /*024c*/ 	.word	0x0000000e
        /*0250*/ 	.word	0x00000000
        /*0254*/ 	.short	0x010a
        /*0256*/ 	.byte	0x3f
	.zero		1


	//   ....[30]....
        /*0258*/ 	.word	0x0000bf80
        /*025c*/ 	.word	0x00000014
        /*0260*/ 	.word	0x00000030
        /*0264*/ 	.short	0x010a
        /*0266*/ 	.byte	0x3f
	.zero		1


	//   ....[31]....
        /*0268*/ 	.word	0x0000c050
        /*026c*/ 	.word	0x00000007
        /*0270*/ 	.word	0x00000000
        /*0274*/ 	.short	0x010a
        /*0276*/ 	.byte	0x3f
	.zero		1


	//   ....[32]....
        /*0278*/ 	.word	0x0000c0a0
        /*027c*/ 	.word	0x00000009
        /*0280*/ 	.word	0x00000000
        /*0284*/ 	.short	0x010a
        /*0286*/ 	.byte	0x3f
	.zero		1


	//   ....[33]....
        /*0288*/ 	.word	0x0000c0f0
        /*028c*/ 	.word	0x00000006
        /*0290*/ 	.word	0x00000000
        /*0294*/ 	.short	0x010a
        /*0296*/ 	.byte	0x3f
	.zero		1


	//   ....[34]....
        /*0298*/ 	.word	0x0000c140
        /*029c*/ 	.word	0x00000009
        /*02a0*/ 	.word	0x00000000
        /*02a4*/ 	.short	0x010a
        /*02a6*/ 	.byte	0x3f
	.zero		1


	//   ....[35]....
        /*02a8*/ 	.word	0x0000c190
        /*02ac*/ 	.word	0x00000006
        /*02b0*/ 	.word	0x00000000
        /*02b4*/ 	.short	0x010a
        /*02b6*/ 	.byte	0x3f
	.zero		1


	//----- nvinfo : EIATTR_NUM_MBARRIERS
	.align		4
.L_28:
        /*02b8*/ 	.byte	0x03, 0x38
        /*02ba*/ 	.short	0x000e


	//----- nvinfo : EIATTR_EXIT_INSTR_OFFSETS
	.align		4
        /*02bc*/ 	.byte	0x04, 0x1c
        /*02be*/ 	.short	(.L_30 - .L_29)


	//   ....[0]....
.L_29:
        /*02c0*/ 	.word	0x000009b0


	//   ....[1]....
        /*02c4*/ 	.word	0x000011a0


	//   ....[2]....
        /*02c8*/ 	.word	0x0000a770


	//   ....[3]....
        /*02cc*/ 	.word	0x0000acd0


	//   ....[4]....
        /*02d0*/ 	.word	0x0000be30


	//----- nvinfo : EIATTR_MAX_THREADS
	.align		4
.L_30:
        /*02d4*/ 	.byte	0x04, 0x05
        /*02d6*/ 	.short	(.L_32 - .L_31)
.L_31:
        /*02d8*/ 	.word	0x00000180
        /*02dc*/ 	.word	0x00000001
        /*02e0*/ 	.word	0x00000001


	//----- nvinfo : EIATTR_CRS_STACK_SIZE
	.align		4
.L_32:
        /*02e4*/ 	.byte	0x04, 0x1e
        /*02e6*/ 	.short	(.L_34 - .L_33)
.L_33:
        /*02e8*/ 	.word	0x00000000


	//----- nvinfo : EIATTR_CBANK_PARAM_SIZE
	.align		4
.L_34:
        /*02ec*/ 	.byte	0x03, 0x19
        /*02ee*/ 	.short	0x0470


	//----- nvinfo : EIATTR_PARAM_CBANK
	.align		4
        /*02f0*/ 	.byte	0x04, 0x0a
        /*02f2*/ 	.short	(.L_36 - .L_35)
	.align		4
.L_35:
        /*02f4*/ 	.word	index@(.nv.constant0._ZN7cutlass13device_kernelINS_4gemm6kernel13GemmUniversalIN4cute5tupleIJiiiiEEENS1_10collective13CollectiveMmaINS1_37MainloopSm90TmaGmmaWarpSpecializedFP8ILi6ENS5_IJNS4_1CILi2EEENSA_ILi1EEESC_EEENS1_35KernelTmaWarpSpecializedCooperativeEEENS5_IJNSA_ILi512EEENSA_ILi32EEENSA_ILi64EEEEEENS_12float_e4m3_tENS5_IJlSC_lEEESK_SL_NS4_8TiledMMAINS4_8MMA_AtomIJNS4_4SM904GMMA30MMA_64x32x32_F32E4M3E4M3_SS_TNILNSP_7ScaleInE1ELSR_1EEEEEENS4_6LayoutISD_NS5_IJSC_NSA_ILi0EEESV_EEEEENS5_IJNS4_10UnderscoreESY_SY_EEEEENS4_13SM90_TMA_LOADENS4_14ComposedLayoutINS4_7SwizzleILi2ELi4ELi3EEENS4_18smem_ptr_flag_bitsILi8EEENSU_INS5_IJNSA_ILi8EEESI_EEENS5_IJSI_SC_EEEEEEEvNS4_8identityENS4_23SM90_TMA_LOAD_MULTICASTES1B_vS1C_EENS_8epilogue10collective6detail29Sm90TmaWarpSpecializedAdapterINS1G_15DefaultEpilogueISK_SL_SL_NS1F_6thread17LinearCombinationISK_Li1EffLNS1K_9ScaleType4KindE0ELNS_15FloatRoundStyleE2ESK_EENS1_15EpilogueDefaultEEEEEvvEEEEvNT_6ParamsE)
        /*02f8*/ 	.short	0x0210
        /*02fa*/ 	.short	0x0470


	//----- nvinfo : EIATTR_SW_WAR
	.align		4
.L_36:
        /*02fc*/ 	.byte	0x04, 0x36
        /*02fe*/ 	.short	(.L_38 - .L_37)
.L_37:
        /*0300*/ 	.word	0x00000008
.L_38:


//--------------------- .nv.callgraph             --------------------------
	.section	.nv.callgraph,"",@"SHT_CUDA_CALLGRAPH"
	.align	4
	.sectionentsize	8
	.align		4
        /*0000*/ 	.word	0x00000000
	.align		4
        /*0004*/ 	.word	0xffffffff
	.align		4
        /*0008*/ 	.word	0x00000000
	.align		4
        /*000c*/ 	.word	0xfffffffe
	.align		4
        /*0010*/ 	.word	0x00000000
	.align		4
        /*0014*/ 	.word	0xfffffffd
	.align		4
        /*0018*/ 	.word	0x00000000
	.align		4
        /*001c*/ 	.word	0xfffffffc


//--------------------- .nv.constant4             --------------------------
	.section	.nv.constant4,"a",@progbits
	.align	8
	.align		8
.nv.constant4:
        /*0000*/ 	.dword	_ZN40_INTERNAL_1979d957_4_k_cu_246543e6_118674cuda3std3__45__cpo5beginE
	.align		8
        /*0008*/ 	.dword	_ZN40_INTERNAL_1979d957_4_k_cu_246543e6_118674cuda3std3__45__cpo3endE
	.align		8
        /*0010*/ 	.dword	_ZN40_INTERNAL_1979d957_4_k_cu_246543e6_118674cuda3std3__45__cpo6cbeginE
	.align		8
        /*0018*/ 	.dword	_ZN40_INTERNAL_1979d957_4_k_cu_246543e6_118674cuda3std3__45__cpo4cendE
	.align		8
        /*0020*/ 	.dword	_ZN40_INTERNAL_1979d957_4_k_cu_246543e6_118674cuda3std3__442_GLOBAL__N__1979d957_4_k_cu_246543e6_118676ignoreE
	.align		8
        /*0028*/ 	.dword	_ZN40_INTERNAL_1979d957_4_k_cu_246543e6_118674cuda3std3__419piecewise_constructE
	.align		8
        /*0030*/ 	.dword	_ZN40_INTERNAL_1979d957_4_k_cu_246543e6_118674cuda3std3__48in_placeE
	.align		8
        /*0038*/ 	.dword	_ZN40_INTERNAL_1979d957_4_k_cu_246543e6_118674cuda3std6ranges3__45__cpo4swapE
	.align		8
        /*0040*/ 	.dword	_ZN40_INTERNAL_1979d957_4_k_cu_246543e6_118674cuda3std6ranges3__45__cpo9iter_moveE
	.align		8
        /*0048*/ 	.dword	_ZN40_INTERNAL_1979d957_4_k_cu_246543e6_118674cute7productE
	.align		8
        /*0050*/ 	.dword	_ZN40_INTERNAL_1979d957_4_k_cu_246543e6_118674cute1_E


//--------------------- .text._ZN7cutlass13device_kernelINS_4gemm6kernel13GemmUniversalIN4cute5tupleIJiiiiEEENS1_10collective13CollectiveMmaINS1_37MainloopSm90TmaGmmaWarpSpecializedFP8ILi6ENS5_IJNS4_1CILi2EEENSA_ILi1EEESC_EEENS1_35KernelTmaWarpSpecializedCooperativeEEENS5_IJNSA_ILi512EEENSA_ILi32EEENSA_ILi64EEEEEENS_12float_e4m3_tENS5_IJlSC_lEEESK_SL_NS4_8TiledMMAINS4_8MMA_AtomIJNS4_4SM904GMMA30MMA_64x32x32_F32E4M3E4M3_SS_TNILNSP_7ScaleInE1ELSR_1EEEEEENS4_6LayoutISD_NS5_IJSC_NSA_ILi0EEESV_EEEEENS5_IJNS4_10UnderscoreESY_SY_EEEEENS4_13SM90_TMA_LOADENS4_14ComposedLayoutINS4_7SwizzleILi2ELi4ELi3EEENS4_18smem_ptr_flag_bitsILi8EEENSU_INS5_IJNSA_ILi8EEESI_EEENS5_IJSI_SC_EEEEEEEvNS4_8identityENS4_23SM90_TMA_LOAD_MULTICASTES1B_vS1C_EENS_8epilogue10collective6detail29Sm90TmaWarpSpecializedAdapterINS1G_15DefaultEpilogueISK_SL_SL_NS1F_6thread17LinearCombinationISK_Li1EffLNS1K_9ScaleType4KindE0ELNS_15FloatRoundStyleE2ESK_EENS1_15EpilogueDefaultEEEEEvvEEEEvNT_6ParamsE --------------------------
	.section	.text._ZN7cutlass13device_kernelINS_4gemm6kernel13GemmUniversalIN4cute5tupleIJiiiiEEENS1_10collective13CollectiveMmaINS1_37MainloopSm90TmaGmmaWarpSpecializedFP8ILi6ENS5_IJNS4_1CILi2EEENSA_ILi1EEESC_EEENS1_35KernelTmaWarpSpecializedCooperativeEEENS5_IJNSA_ILi512EEENSA_ILi32EEENSA_ILi64EEEEEENS_12float_e4m3_tENS5_IJlSC_lEEESK_SL_NS4_8TiledMMAINS4_8MMA_AtomIJNS4_4SM904GMMA30MMA_64x32x32_F32E4M3E4M3_SS_TNILNSP_7ScaleInE1ELSR_1EEEEEENS4_6LayoutISD_NS5_IJSC_NSA_ILi0EEESV_EEEEENS5_IJNS4_10UnderscoreESY_SY_EEEEENS4_13SM90_TMA_LOADENS4_14ComposedLayoutINS4_7SwizzleILi2ELi4ELi3EEENS4_18smem_ptr_flag_bitsILi8EEENSU_INS5_IJNSA_ILi8EEESI_EEENS5_IJSI_SC_EEEEEEEvNS4_8identityENS4_23SM90_TMA_LOAD_MULTICASTES1B_vS1C_EENS_8epilogue10collective6detail29Sm90TmaWarpSpecializedAdapterINS1G_15DefaultEpilogueISK_SL_SL_NS1F_6thread17LinearCombinationISK_Li1EffLNS1K_9ScaleType4KindE0ELNS_15FloatRoundStyleE2ESK_EENS1_15EpilogueDefaultEEEEEvvEEEEvNT_6ParamsE,"ax",@progbits
	.align	128
.text._ZN7cutlass13device_kernelINS_4gemm6kernel13GemmUniversalIN4cute5tupleIJiiiiEEENS1_10collective13CollectiveMmaINS1_37MainloopSm90TmaGmmaWarpSpecializedFP8ILi6ENS5_IJNS4_1CILi2EEENSA_ILi1EEESC_EEENS1_35KernelTmaWarpSpecializedCooperativeEEENS5_IJNSA_ILi512EEENSA_ILi32EEENSA_ILi64EEEEEENS_12float_e4m3_tENS5_IJlSC_lEEESK_SL_NS4_8TiledMMAINS4_8MMA_AtomIJNS4_4SM904GMMA30MMA_64x32x32_F32E4M3E4M3_SS_TNILNSP_7ScaleInE1ELSR_1EEEEEENS4_6LayoutISD_NS5_IJSC_NSA_ILi0EEESV_EEEEENS5_IJNS4_10UnderscoreESY_SY_EEEEENS4_13SM90_TMA_LOADENS4_14ComposedLayoutINS4_7SwizzleILi2ELi4ELi3EEENS4_18smem_ptr_flag_bitsILi8EEENSU_INS5_IJNSA_ILi8EEESI_EEENS5_IJSI_SC_EEEEEEEvNS4_8identityENS4_23SM90_TMA_LOAD_MULTICASTES1B_vS1C_EENS_8epilogue10collective6detail29Sm90TmaWarpSpecializedAdapterINS1G_15DefaultEpilogueISK_SL_SL_NS1F_6thread17LinearCombinationISK_Li1EffLNS1K_9ScaleType4KindE0ELNS_15FloatRoundStyleE2ESK_EENS1_15EpilogueDefaultEEEEEvvEEEEvNT_6ParamsE:
        .type           _ZN7cutlass13device_kernelINS_4gemm6kernel13GemmUniversalIN4cute5tupleIJiiiiEEENS1_10collective13CollectiveMmaINS1_37MainloopSm90TmaGmmaWarpSpecializedFP8ILi6ENS5_IJNS4_1CILi2EEENSA_ILi1EEESC_EEENS1_35KernelTmaWarpSpecializedCooperativeEEENS5_IJNSA_ILi512EEENSA_ILi32EEENSA_ILi64EEEEEENS_12float_e4m3_tENS5_IJlSC_lEEESK_SL_NS4_8TiledMMAINS4_8MMA_AtomIJNS4_4SM904GMMA30MMA_64x32x32_F32E4M3E4M3_SS_TNILNSP_7ScaleInE1ELSR_1EEEEEENS4_6LayoutISD_NS5_IJSC_NSA_ILi0EEESV_EEEEENS5_IJNS4_10UnderscoreESY_SY_EEEEENS4_13SM90_TMA_LOADENS4_14ComposedLayoutINS4_7SwizzleILi2ELi4ELi3EEENS4_18smem_ptr_flag_bitsILi8EEENSU_INS5_IJNSA_ILi8EEESI_EEENS5_IJSI_SC_EEEEEEEvNS4_8identityENS4_23SM90_TMA_LOAD_MULTICASTES1B_vS1C_EENS_8epilogue10collective6detail29Sm90TmaWarpSpecializedAdapterINS1G_15DefaultEpilogueISK_SL_SL_NS1F_6thread17LinearCombinationISK_Li1EffLNS1K_9ScaleType4KindE0ELNS_15FloatRoundStyleE2ESK_EENS1_15EpilogueDefaultEEEEEvvEEEEvNT_6ParamsE,@function
        .size           _ZN7cutlass13device_kernelINS_4gemm6kernel13GemmUniversalIN4cute5tupleIJiiiiEEENS1_10collective13CollectiveMmaINS1_37MainloopSm90TmaGmmaWarpSpecializedFP8ILi6ENS5_IJNS4_1CILi2EEENSA_ILi1EEESC_EEENS1_35KernelTmaWarpSpecializedCooperativeEEENS5_IJNSA_ILi512EEENSA_ILi32EEENSA_ILi64EEEEEENS_12float_e4m3_tENS5_IJlSC_lEEESK_SL_NS4_8TiledMMAINS4_8MMA_AtomIJNS4_4SM904GMMA30MMA_64x32x32_F32E4M3E4M3_SS_TNILNSP_7ScaleInE1ELSR_1EEEEEENS4_6LayoutISD_NS5_IJSC_NSA_ILi0EEESV_EEEEENS5_IJNS4_10UnderscoreESY_SY_EEEEENS4_13SM90_TMA_LOADENS4_14ComposedLayoutINS4_7SwizzleILi2ELi4ELi3EEENS4_18smem_ptr_flag_bitsILi8EEENSU_INS5_IJNSA_ILi8EEESI_EEENS5_IJSI_SC_EEEEEEEvNS4_8identityENS4_23SM90_TMA_LOAD_MULTICASTES1B_vS1C_EENS_8epilogue10collective6detail29Sm90TmaWarpSpecializedAdapterINS1G_15DefaultEpilogueISK_SL_SL_NS1F_6thread17LinearCombinationISK_Li1EffLNS1K_9ScaleType4KindE0ELNS_15FloatRoundStyleE2ESK_EENS1_15EpilogueDefaultEEEEEvvEEEEvNT_6ParamsE,(.L_x_98 - _ZN7cutlass13device_kernelINS_4gemm6kernel13GemmUniversalIN4cute5tupleIJiiiiEEENS1_10collective13CollectiveMmaINS1_37MainloopSm90TmaGmmaWarpSpecializedFP8ILi6ENS5_IJNS4_1CILi2EEENSA_ILi1EEESC_EEENS1_35KernelTmaWarpSpecializedCooperativeEEENS5_IJNSA_ILi512EEENSA_ILi32EEENSA_ILi64EEEEEENS_12float_e4m3_tENS5_IJlSC_lEEESK_SL_NS4_8TiledMMAINS4_8MMA_AtomIJNS4_4SM904GMMA30MMA_64x32x32_F32E4M3E4M3_SS_TNILNSP_7ScaleInE1ELSR_1EEEEEENS4_6LayoutISD_NS5_IJSC_NSA_ILi0EEESV_EEEEENS5_IJNS4_10UnderscoreESY_SY_EEEEENS4_13SM90_TMA_LOADENS4_14ComposedLayoutINS4_7SwizzleILi2ELi4ELi3EEENS4_18smem_ptr_flag_bitsILi8EEENSU_INS5_IJNSA_ILi8EEESI_EEENS5_IJSI_SC_EEEEEEEvNS4_8identityENS4_23SM90_TMA_LOAD_MULTICASTES1B_vS1C_EENS_8epilogue10collective6detail29Sm90TmaWarpSpecializedAdapterINS1G_15DefaultEpilogueISK_SL_SL_NS1F_6thread17LinearCombinationISK_Li1EffLNS1K_9ScaleType4KindE0ELNS_15FloatRoundStyleE2ESK_EENS1_15EpilogueDefaultEEEEEvvEEEEvNT_6ParamsE)
        .other          _ZN7cutlass13device_kernelINS_4gemm6kernel13GemmUniversalIN4cute5tupleIJiiiiEEENS1_10collective13CollectiveMmaINS1_37MainloopSm90TmaGmmaWarpSpecializedFP8ILi6ENS5_IJNS4_1CILi2EEENSA_ILi1EEESC_EEENS1_35KernelTmaWarpSpecializedCooperativeEEENS5_IJNSA_ILi512EEENSA_ILi32EEENSA_ILi64EEEEEENS_12float_e4m3_tENS5_IJlSC_lEEESK_SL_NS4_8TiledMMAINS4_8MMA_AtomIJNS4_4SM904GMMA30MMA_64x32x32_F32E4M3E4M3_SS_TNILNSP_7ScaleInE1ELSR_1EEEEEENS4_6LayoutISD_NS5_IJSC_NSA_ILi0EEESV_EEEEENS5_IJNS4_10UnderscoreESY_SY_EEEEENS4_13SM90_TMA_LOADENS4_14ComposedLayoutINS4_7SwizzleILi2ELi4ELi3EEENS4_18smem_ptr_flag_bitsILi8EEENSU_INS5_IJNSA_ILi8EEESI_EEENS5_IJSI_SC_EEEEEEEvNS4_8identityENS4_23SM90_TMA_LOAD_MULTICASTES1B_vS1C_EENS_8epilogue10collective6detail29Sm90TmaWarpSpecializedAdapterINS1G_15DefaultEpilogueISK_SL_SL_NS1F_6thread17LinearCombinationISK_Li1EffLNS1K_9ScaleType4KindE0ELNS_15FloatRoundStyleE2ESK_EENS1_15EpilogueDefaultEEEEEvvEEEEvNT_6ParamsE,@"STO_CUDA_ENTRY STV_DEFAULT"
_ZN7cutlass13device_kernelINS_4gemm6kernel13GemmUniversalIN4cute5tupleIJiiiiEEENS1_10collective13CollectiveMmaINS1_37MainloopSm90TmaGmmaWarpSpecializedFP8ILi6ENS5_IJNS4_1CILi2EEENSA_ILi1EEESC_EEENS1_35KernelTmaWarpSpecializedCooperativeEEENS5_IJNSA_ILi512EEENSA_ILi32EEENSA_ILi64EEEEEENS_12float_e4m3_tENS5_IJlSC_lEEESK_SL_NS4_8TiledMMAINS4_8MMA_AtomIJNS4_4SM904GMMA30MMA_64x32x32_F32E4M3E4M3_SS_TNILNSP_7ScaleInE1ELSR_1EEEEEENS4_6LayoutISD_NS5_IJSC_NSA_ILi0EEESV_EEEEENS5_IJNS4_10UnderscoreESY_SY_EEEEENS4_13SM90_TMA_LOADENS4_14ComposedLayoutINS4_7SwizzleILi2ELi4ELi3EEENS4_18smem_ptr_flag_bitsILi8EEENSU_INS5_IJNSA_ILi8EEESI_EEENS5_IJSI_SC_EEEEEEEvNS4_8identityENS4_23SM90_TMA_LOAD_MULTICASTES1B_vS1C_EENS_8epilogue10collective6detail29Sm90TmaWarpSpecializedAdapterINS1G_15DefaultEpilogueISK_SL_SL_NS1F_6thread17LinearCombinationISK_Li1EffLNS1K_9ScaleType4KindE0ELNS_15FloatRoundStyleE2ESK_EENS1_15EpilogueDefaultEEEEEvvEEEEvNT_6ParamsE:
[----:B------:R-:W-:Y:S01]  /*0000*/  LDC R1, c[0x0][0x28] ;  /* 0x00000a00ff017b82 */ /* 0x000fe20000000800 */
[----:B------:R-:W0:Y:S01]  /*0010*/  S2R R4, SR_TID.X ;  /* 0x0000000000047919 */ /* 0x000e220000002100 */
[----:B------:R-:W-:Y:S01]  /*0020*/  ELECT P0, URZ, PT ;  /* 0x00000000003f782f */ /* 0x000fe20003800000 */
[----:B------:R-:W-:Y:S01]  /*0030*/  BSSY B0, `(.L_x_0) ;  /* 0x000000f000007945 */ /* 0x000fe20003800000 */
[--C-:B0-----:R-:W-:Y:S02]  /*0040*/  SHF.R.U32.HI R0, RZ, 0x5, R4.reuse ;  /* 0x00000005ff007819 */ /* 0x101fe40000011604 */
[----:B------:R-:W-:-:S03]  /*0050*/  SHF.R.U32.HI R2, RZ, 0x7, R4 ;  /* 0x00000007ff027819 */ /* 0x000fc60000011604 */
[----:B------:R-:W0:Y:S04]  /*0060*/  SHFL.IDX PT, R8, R0, RZ, 0x1f ;  /* 0x00001fff00087589 */ /* 0x000e2800000e0000 */
[----:B------:R-:W1:Y:S01]  /*0070*/  SHFL.IDX PT, R2, R2, RZ, 0x1f ;  /* 0x00001fff02027589 */ /* 0x000e6200000e0000 */
[----:B0-----:R-:W-:-:S13]  /*0080*/  ISETP.NE.OR P0, PT, R8, RZ, !P0 ;  /* 0x000000ff0800720c */ /* 0x001fda0004705670 */
[----:B-1----:R-:W-:Y:S05]  /*0090*/  @P0 BRA `(.L_x_1) ;  /* 0x0000000000200947 */ /* 0x002fea0003800000 */
[----:B------:R-:W-:Y:S02]  /*00a0*/  ULDC.64 UR4, c[0x0][0x198] ;  /* 0x0000660000047ab9 */ /* 0x000fe40000000a00 */
[----:B------:R-:W-:Y:S02]  /*00b0*/  UIADD3 UR6, UP0, UR4, 0xf0, URZ ;  /* 0x000000f004067890 */ /* 0x000fe4000ff1e03f */
[----:B------:R-:W-:Y:S02]  /*00c0*/  UIADD3 UR4, UP1, UR4, 0x1f0, URZ ;  /* 0x000001f004047890 */ /* 0x000fe4000ff3e03f */
[----:B------:R-:W-:Y:S02]  /*00d0*/  UIADD3.X UR7, URZ, UR5, URZ, UP0, !UPT ;  /* 0x000000053f077290 */ /* 0x000fe400087fe43f */
[----:B------:R-:W-:-:S07]  /*00e0*/  UIADD3.X UR5, URZ, UR5, URZ, UP1, !UPT ;  /* 0x000000053f057290 */ /* 0x000fce0008ffe43f */
[----:B------:R0:W-:Y:S02]  /*00f0*/  UTMACCTL.PF [UR6] ;  /* 0x00000000060079b9 */ /* 0x0001e40008040000 */
[----:B------:R0:W-:Y:S02]  /*0100*/  UTMACCTL.PF [UR4] ;  /* 0x00000000040079b9 */ /* 0x0001e40008040000 */
[----:B0-----:R-:W-:Y:S01]  /*0110*/  NOP ;  /* 0x0000000000007918 */ /* 0x001fe20000000000 */
.L_x_1:
[----:B------:R-:W-:Y:S05]  /*0120*/  BSYNC B0 ;  /* 0x0000000000007941 */ /* 0x000fea0003800000 */
.L_x_0:
[----:B------:R-:W0:Y:S02]  /*0130*/  SHFL.IDX PT, R3, R0, RZ, 0x1f ;  /* 0x00001fff00037589 */ /* 0x000e2400000e0000 */
[----:B0-----:R-:W-:-:S13]  /*0140*/  ISETP.NE.AND P0, PT, R3, RZ, PT ;  /* 0x000000ff0300720c */ /* 0x001fda0003f05270 */
[----:B------:R-:W-:Y:S05]  /*0150*/  @P0 BRA `(.L_x_2) ;  /* 0x0000000000680947 */ /* 0x000fea0003800000 */
[----:B------:R-:W0:Y:S01]  /*0160*/  S2UR UR8, SR_CgaCtaId ;  /* 0x00000000000879c3 */ /* 0x000e220000008800 */
[----:B------:R-:W-:Y:S01]  /*0170*/  UMOV UR4, 0x400 ;  /* 0x0000040000047882 */ /* 0x000fe20000000000 */
[----:B------:R-:W-:Y:S01]  /*0180*/  UMOV UR5, 0x1 ;  /* 0x0000000100057882 */ /* 0x000fe20000000000 */
[----:B------:R-:W-:Y:S01]  /*0190*/  UMOV UR6, 0x4 ;  /* 0x0000000400067882 */ /* 0x000fe20000000000 */
[----:B------:R-:W-:Y:S01]  /*01a0*/  ELECT P0, URZ, PT ;  /* 0x00000000003f782f */ /* 0x000fe20003800000 */
[----:B------:R-:W-:-:S04]  /*01b0*/  UIADD3 UR6, -UR6, 0x100000, URZ ;  /* 0x0010000006067890 */ /* 0x000fc8000fffe13f */
[----:B------:R-:W-:Y:S02]  /*01c0*/  USHF.L.U32 UR7, UR6, 0xb, URZ ;  /* 0x0000000b06077899 */ /* 0x000fe4000800063f */
[----:B------:R-:W-:Y:S02]  /*01d0*/  USHF.L.U32 UR6, UR6, 0x1, URZ ;  /* 0x0000000106067899 */ /* 0x000fe4000800063f */
[----:B0-----:R-:W-:Y:S02]  /*01e0*/  ULEA UR8, UR8, UR4, 0x18 ;  /* 0x0000000408087291 */ /* 0x001fe4000f8ec03f */
[----:B------:R-:W-:-:S04]  /*01f0*/  UIADD3 UR4, -UR5, 0x100000, URZ ;  /* 0x0010000005047890 */ /* 0x000fc8000fffe13f */
[----:B------:R-:W-:Y:S02]  /*0200*/  USHF.L.U32 UR5, UR4, 0xb, URZ ;  /* 0x0000000b04057899 */ /* 0x000fe4000800063f */
[----:B------:R-:W-:Y:S01]  /*0210*/  USHF.L.U32 UR4, UR4, 0x1, URZ ;  /* 0x0000000104047899 */ /* 0x000fe2000800063f */
[----:B------:R-:W0:Y:S11]  /*0220*/  FENCE.VIEW.ASYNC.S ;  /* 0x00000000000073c6 */ /* 0x000e360000000000 */
[----:B0-----:R0:W1:Y:S01]  /*0230*/  SYNCS.EXCH.64 URZ, [UR8], UR4 ;  /* 0x00000004083f75b2 */ /* 0x0010620008000100 */
[----:B------:R0:W2:Y:S01]  /*0240*/  SYNCS.EXCH.64 URZ, [UR8+0x30], UR6 ;  /* 0x00003006083f75b2 */ /* 0x0000a20008000100 */
[----:B------:R0:W3:Y:S01]  /*0250*/  SYNCS.EXCH.64 URZ, [UR8+0x8], UR4 ;  /* 0x00000804083f75b2 */ /* 0x0000e20008000100 */
[----:B------:R0:W4:Y:S01]  /*0260*/  SYNCS.EXCH.64 URZ, [UR8+0x38], UR6 ;  /* 0x00003806083f75b2 */ /* 0x0001220008000100 */
[----:B------:R0:W0:Y:S01]  /*0270*/  SYNCS.EXCH.64 URZ, [UR8+0x10], UR4 ;  /* 0x00001004083f75b2 */ /* 0x0000220008000100 */
[----:B------:R0:W0:Y:S01]  /*0280*/  SYNCS.EXCH.64 URZ, [UR8+0x40], UR6 ;  /* 0x00004006083f75b2 */ /* 0x0000220008000100 */
[----:B------:R0:W0:Y:S01]  /*0290*/  SYNCS.EXCH.64 URZ, [UR8+0x18], UR4 ;  /* 0x00001804083f75b2 */ /* 0x0000220008000100 */
[----:B------:R0:W0:Y:S01]  /*02a0*/  SYNCS.EXCH.64 URZ, [UR8+0x48], UR6 ;  /* 0x00004806083f75b2 */ /* 0x0000220008000100 */
[----:B------:R0:W0:Y:S01]  /*02b0*/  SYNCS.EXCH.64 URZ, [UR8+0x20], UR4 ;  /* 0x00002004083f75b2 */ /* 0x0000220008000100 */
[----:B------:R0:W0:Y:S01]  /*02c0*/  SYNCS.EXCH.64 URZ, [UR8+0x50], UR6 ;  /* 0x00005006083f75b2 */ /* 0x0000220008000100 */
[----:B------:R0:W0:Y:S01]  /*02d0*/  SYNCS.EXCH.64 URZ, [UR8+0x28], UR4 ;  /* 0x00002804083f75b2 */ /* 0x0000220008000100 */
[----:B------:R0:W0:Y:S01]  /*02e0*/  SYNCS.EXCH.64 URZ, [UR8+0x58], UR6 ;  /* 0x00005806083f75b2 */ /* 0x0000220008000100 */
[----:B------:R-:W-:Y:S01]  /*02f0*/  NOP ;  /* 0x0000000000007918 */ /* 0x000fe20000000000 */
.L_x_2:
[----:B------:R-:W-:Y:S01]  /*0300*/  SHF.R.S32.HI R5, RZ, 0x1f, R4 ;  /* 0x0000001fff057819 */ /* 0x000fe20000011404 */
[----:B------:R-:W5:Y:S01]  /*0310*/  SHFL.IDX PT, R0, R0, RZ, 0x1f ;  /* 0x00001fff00007589 */ /* 0x000f6200000e0000 */
[----:B0-----:R-:W0:Y:S01]  /*0320*/  S2UR UR8, SR_CTAID.X ;  /* 0x00000000000879c3 */ /* 0x001e220000002500 */
[----:B------:R-:W-:Y:S02]  /*0330*/  ELECT P0, URZ, PT ;  /* 0x00000000003f782f */ /* 0x000fe40003800000 */
[----:B------:R-:W-:Y:S01]  /*0340*/  LEA.HI R5, R5, R4, RZ, 0x7 ;  /* 0x0000000405057211 */ /* 0x000fe200078f38ff */
[----:B------:R-:W1:Y:S01]  /*0350*/  S2R R10, SR_CTAID.Y ;  /* 0x00000000000a7919 */ /* 0x000e620000002600 */
[----:B------:R-:W-:Y:S01]  /*0360*/  ULDC UR4, c[0x0][0x150] ;  /* 0x0000540000047ab9 */ /* 0x000fe20000000800 */
[----:B------:R-:W-:Y:S01]  /*0370*/  NOP ;  /* 0x0000000000007918 */ /* 0x000fe20000000000 */
[----:B------:R-:W-:Y:S01]  /*0380*/  LOP3.LUT R5, R5, 0xffffff80, RZ, 0xc0, !PT ;  /* 0xffffff8005057812 */ /* 0x000fe200078ec0ff */
[----:B------:R-:W-:Y:S01]  /*0390*/  NOP ;  /* 0x0000000000007918 */ /* 0x000fe20000000000 */
[----:B------:R-:W2:Y:S01]  /*03a0*/  LDC R13, c[0x0][0x144] ;  /* 0x00005100ff0d7b82 */ /* 0x000ea20000000800 */
[----:B------:R-:W-:-:S02]  /*03b0*/  ISETP.NE.AND P3, PT, R2, RZ, PT ;  /* 0x000000ff0200720c */ /* 0x000fc40003f65270 */
[----:B------:R-:W-:-:S05]  /*03c0*/  IMAD.IADD R5, R4, 0x1, -R5 ;  /* 0x0000000104057824 */ /* 0x000fca00078e0a05 */
[----:B------:R-:W-:Y:S01]  /*03d0*/  SHF.R.S32.HI R6, RZ, 0x1f, R5 ;  /* 0x0000001fff067819 */ /* 0x000fe20000011405 */
[----:B------:R-:W3:Y:S03]  /*03e0*/  LDC R12, c[0x0][0x140] ;  /* 0x00005000ff0c7b82 */ /* 0x000ee60000000800 */
[----:B------:R-:W-:Y:S02]  /*03f0*/  LEA.HI R6, R6, R5, RZ, 0x3 ;  /* 0x0000000506067211 */ /* 0x000fe400078f18ff */
[----:B-----5:R-:W-:Y:S02]  /*0400*/  ISETP.NE.OR P0, PT, R0, RZ, !P0 ;  /* 0x000000ff0000720c */ /* 0x020fe40004705670 */
[--C-:B------:R-:W-:Y:S01]  /*0410*/  SHF.R.S32.HI R0, RZ, 0x3, R6.reuse ;  /* 0x00000003ff007819 */ /* 0x100fe20000011406 */
[----:B------:R-:W5:Y:S01]  /*0420*/  LDC R15, c[0x0][0x148] ;  /* 0x00005200ff0f7b82 */ /* 0x000f620000000800 */
[----:B------:R-:W-:-:S02]  /*0430*/  SHF.R.S32.HI R7, RZ, 0x1f, R6 ;  /* 0x0000001fff077819 */ /* 0x000fc40000011406 */
[----:B------:R-:W-:Y:S02]  /*0440*/  SHF.R.S32.HI R6, RZ, 0x1f, R3 ;  /* 0x0000001fff067819 */ /* 0x000fe40000011403 */
[----:B0-----:R-:W-:Y:S02]  /*0450*/  I2FP.F32.U32 R9, UR8 ;  /* 0x0000000800097c45 */ /* 0x001fe40008201000 */
[----:B------:R-:W-:Y:S02]  /*0460*/  LEA.HI R7, R7, R0, RZ, 0x2 ;  /* 0x0000000007077211 */ /* 0x000fe400078f10ff */
[----:B------:R-:W-:Y:S01]  /*0470*/  LEA.HI R6, R6, R3, RZ, 0x2 ;  /* 0x0000000306067211 */ /* 0x000fe200078f10ff */
[----:B------:R-:W-:Y:S01]  /*0480*/  FMUL R9, R9, UR4 ;  /* 0x0000000409097c20 */ /* 0x000fe20008400000 */
[----:B------:R-:W-:Y:S01]  /*0490*/  LOP3.LUT R7, R7, 0xfffffffc, RZ, 0xc0, !PT ;  /* 0xfffffffc07077812 */ /* 0x000fe200078ec0ff */
[----:B------:R-:W-:Y:S01]  /*04a0*/  VOTEU.ALL UP0, P0 ;  /* 0x00000000003f7886 */ /* 0x000fe20000000000 */
[----:B------:R-:W-:Y:S01]  /*04b0*/  LOP3.LUT R6, R6, 0x3ffffffc, RZ, 0xc0, !PT ;  /* 0x3ffffffc06067812 */ /* 0x000fe200078ec0ff */
[----:B------:R-:W-:Y:S01]  /*04c0*/  ULDC UR4, c[0x0][0x154] ;  /* 0x0000550000047ab9 */ /* 0x000fe20000000800 */
[----:B---3--:R-:W-:Y:S01]  /*04d0*/  ISETP.EQ.U32.AND P2, PT, R12, 0x1, PT ;  /* 0x000000010c00780c */ /* 0x008fe20003f42070 */
[----:B------:R-:W0:Y:S01]  /*04e0*/  F2I.U32.TRUNC.NTZ R9, R9 ;  /* 0x0000000900097305 */ /* 0x000e22000020f000 */
[----:B------:R-:W-:Y:S01]  /*04f0*/  IMAD.IADD R7, R0, 0x1, -R7 ;  /* 0x0000000100077824 */ /* 0x000fe200078e0a07 */
[----:B------:R-:W3:Y:S01]  /*0500*/  @!UP0 S2UR UR7, SR_CgaCtaId ;  /* 0x00000000000789c3 */ /* 0x000ee20000008800 */
[----:B------:R-:W-:Y:S01]  /*0510*/  IMAD.IADD R6, R3, 0x1, -R6 ;  /* 0x0000000103067824 */ /* 0x000fe200078e0a06 */
[----:B-1----:R-:W-:Y:S01]  /*0520*/  I2FP.F32.U32 R3, R10 ;  /* 0x0000000a00037245 */ /* 0x002fe20000201000 */
[----:B------:R-:W-:Y:S01]  /*0530*/  @!UP0 UMOV UR6, 0x400 ;  /* 0x0000040000068882 */ /* 0x000fe20000000000 */
[----:B------:R-:W-:Y:S01]  /*0540*/  VOTEU.ALL UP1, P0 ;  /* 0x00000000003f7886 */ /* 0x000fe20000020000 */
[----:B------:R-:W-:-:S02]  /*0550*/  IMAD R7, R6, 0x4, R7 ;  /* 0x0000000406077824 */ /* 0x000fc400078e0207 */
[----:B------:R-:W-:Y:S01]  /*0560*/  FMUL R6, R3, UR4 ;  /* 0x0000000403067c20 */ /* 0x000fe20008400000 */
[----:B------:R-:W-:Y:S01]  /*0570*/  SHF.R.S32.HI R3, RZ, 0x1f, R8 ;  /* 0x0000001fff037819 */ /* 0x000fe20000011408 */
[----:B------:R-:W-:Y:S01]  /*0580*/  UMOV UR4, 0x20 ;  /* 0x0000002000047882 */ /* 0x000fe20000000000 */
[----:B------:R-:W-:Y:S01]  /*0590*/  LEA.HI R0, R7, R7, RZ, 0x1 ;  /* 0x0000000707007211 */ /* 0x000fe200078f08ff */
[----:B------:R-:W-:-:S04]  /*05a0*/  @!UP0 UIADD3 UR4, -UR4, 0x100000, URZ ;  /* 0x0010000004048890 */ /* 0x000fc8000fffe13f */
[----:B------:R-:W-:Y:S02]  /*05b0*/  @!UP0 USHF.L.U32 UR5, UR4, 0xb, URZ ;  /* 0x0000000b04058899 */ /* 0x000fe4000800063f */
[----:B------:R-:W-:Y:S01]  /*05c0*/  @!UP0 USHF.L.U32 UR4, UR4, 0x1, URZ ;  /* 0x0000000104048899 */ /* 0x000fe2000800063f */
[----:B------:R-:W-:Y:S01]  /*05d0*/  LEA.HI R3, R3, R8, RZ, 0x2 ;  /* 0x0000000803037211 */ /* 0x000fe200078f10ff */
[----:B0-----:R-:W-:Y:S01]  /*05e0*/  IMAD.MOV R14, RZ, RZ, -R9 ;  /* 0x000000ffff0e7224 */ /* 0x001fe200078e0a09 */
[----:B------:R-:W-:Y:S01]  /*05f0*/  LOP3.LUT R0, R0, 0xfffffffe, RZ, 0xc0, !PT ;  /* 0xfffffffe00007812 */ /* 0x000fe200078ec0ff */
[----:B------:R-:W0:Y:S01]  /*0600*/  F2I.U32.TRUNC.NTZ R6, R6 ;  /* 0x0000000600067305 */ /* 0x000e22000020f000 */
[----:B------:R-:W-:Y:S01]  /*0610*/  LOP3.LUT R3, R3, 0xfffffffc, RZ, 0xc0, !PT ;  /* 0xfffffffc03037812 */ /* 0x000fe200078ec0ff */
[----:B--2---:R-:W-:Y:S02]  /*0620*/  IMAD R13, R13, R14, UR8 ;  /* 0x000000080d0d7e24 */ /* 0x004fe4000f8e020e */
[----:B------:R-:W-:-:S02]  /*0630*/  IMAD.IADD R0, R7, 0x1, -R0 ;  /* 0x0000000107007824 */ /* 0x000fc400078e0a00 */
[----:B------:R-:W-:Y:S02]  /*0640*/  IMAD.IADD R8, R8, 0x1, -R3 ;  /* 0x0000000108087824 */ /* 0x000fe400078e0a03 */
[----:B------:R-:W-:Y:S01]  /*0650*/  VIADD R12, R2, 0xffffffff ;  /* 0xffffffff020c7836 */ /* 0x000fe20000000000 */
[----:B------:R-:W-:Y:S01]  /*0660*/  ISETP.NE.AND P4, PT, R0, R13, PT ;  /* 0x0000000d0000720c */ /* 0x000fe20003f85270 */
[----:B------:R-:W-:Y:S01]  /*0670*/  IMAD.SHL.U32 R0, R7, 0x4, RZ ;  /* 0x0000000407007824 */ /* 0x000fe200078e00ff */
[----:B---3--:R-:W-:Y:S01]  /*0680*/  @!UP0 ULEA UR6, UR7, UR6, 0x18 ;  /* 0x0000000607068291 */ /* 0x008fe2000f8ec03f */
[C---:B------:R-:W-:Y:S01]  /*0690*/  ISETP.NE.AND P1, PT, R8.reuse, 0x3, PT ;  /* 0x000000030800780c */ /* 0x040fe20003f25270 */
[----:B------:R-:W-:Y:S01]  /*06a0*/  VOTEU.ALL UP0, P0 ;  /* 0x00000000003f7886 */ /* 0x000fe20000000000 */
[----:B------:R-:W-:Y:S01]  /*06b0*/  LOP3.LUT P0, RZ, R5, 0x7, RZ, 0xc0, !PT ;  /* 0x0000000705ff7812 */ /* 0x000fe2000780c0ff */
[----:B0-----:R-:W-:Y:S01]  /*06c0*/  IMAD.MOV R20, RZ, RZ, -R6 ;  /* 0x000000ffff147224 */ /* 0x001fe200078e0a06 */
[----:B------:R-:W-:Y:S01]  /*06d0*/  LOP3.LUT R7, R7, 0xc, R0, 0x78, !PT ;  /* 0x0000000c07077812 */ /* 0x000fe200078e7800 */
[----:B------:R-:W-:Y:S01]  /*06e0*/  IMAD.MOV.U32 R6, RZ, RZ, 0x1 ;  /* 0x00000001ff067424 */ /* 0x000fe200078e00ff */
[----:B------:R-:W-:Y:S01]  /*06f0*/  ISETP.EQ.OR P1, PT, R8, RZ, !P1 ;  /* 0x000000ff0800720c */ /* 0x000fe20004f22670 */
[----:B-----5:R-:W-:Y:S01]  /*0700*/  IMAD R3, R15, R20, R10 ;  /* 0x000000140f037224 */ /* 0x020fe200078e020a */
[----:B------:R-:W-:-:S02]  /*0710*/  ISETP.LT.U32.AND P0, PT, R7, 0x2, !P0 ;  /* 0x000000020700780c */ /* 0x000fc40004701070 */
[----:B------:R-:W-:Y:S01]  /*0720*/  @P4 LEA.HI R0, R7, R7, RZ, 0x1 ;  /* 0x0000000707004211 */ /* 0x000fe200078f08ff */
[----:B------:R-:W0:Y:S02]  /*0730*/  FENCE.VIEW.ASYNC.S ;  /* 0x00000000000073c6 */ /* 0x000e240000000000 */
[----:B0-----:R0:W1:Y:S01]  /*0740*/  @!UP0 SYNCS.EXCH.64 URZ, [UR6+0x70], UR4 ;  /* 0x00007004063f85b2 */ /* 0x0010620008000100 */
[----:B------:R-:W-:Y:S02]  /*0750*/  ISETP.EQ.AND P1, PT, R2, RZ, P1 ;  /* 0x000000ff0200720c */ /* 0x000fe40000f22270 */
[----:B------:R-:W-:Y:S02]  /*0760*/  @P4 SHF.R.S32.HI R0, RZ, 0x1, R0 ;  /* 0x00000001ff004819 */ /* 0x000fe40000011400 */
[----:B------:R-:W-:Y:S02]  /*0770*/  ISETP.GE.U32.AND P6, PT, R12, 0x2, PT ;  /* 0x000000020c00780c */ /* 0x000fe40003fc6070 */
[----:B------:R-:W-:-:S02]  /*0780*/  @P4 ISETP.NE.AND P5, PT, R0, R3, PT ;  /* 0x000000030000420c */ /* 0x000fc40003fa5270 */
[----:B------:R-:W-:Y:S02]  /*0790*/  SEL R3, RZ, 0x1, !P0 ;  /* 0x00000001ff037807 */ /* 0x000fe40004000000 */
[----:B------:R-:W-:Y:S02]  /*07a0*/  @P4 SEL R6, RZ, 0x1, P5 ;  /* 0x00000001ff064807 */ /* 0x000fe40002800000 */
[----:B------:R-:W-:Y:S02]  /*07b0*/  SEL R5, RZ, 0x1, !P1 ;  /* 0x00000001ff057807 */ /* 0x000fe40004800000 */
[----:B------:R-:W-:Y:S01]  /*07c0*/  LOP3.LUT R6, R6, R3, RZ, 0xc0, !PT ;  /* 0x0000000306067212 */ /* 0x000fe200078ec0ff */
[----:B------:R0:W2:Y:S01]  /*07d0*/  @!UP1 SYNCS.EXCH.64 URZ, [UR6+0x78], UR4 ;  /* 0x00007804063f95b2 */ /* 0x0000a20008000100 */
[----:B------:R-:W-:Y:S01]  /*07e0*/  SEL R5, R5, 0x2, P6 ;  /* 0x0000000205057807 */ /* 0x000fe20003000000 */
[----:B------:R-:W-:Y:S01]  /*07f0*/  NOP ;  /* 0x0000000000007918 */ /* 0x000fe20000000000 */
[----:B------:R-:W-:Y:S05]  /*0800*/  @!P2 BRA `(.L_x_3) ;  /* 0x000000000008a947 */ /* 0x000fea0003800000 */
[----:B-12-4-:R-:W-:Y:S01]  /*0810*/  UCGABAR_ARV ;  /* 0x00000000000079c7 */ /* 0x016fe20008000000 */
[----:B------:R-:W-:Y:S05]  /*0820*/  BRA `(.L_x_4) ;  /* 0x0000000000047947 */ /* 0x000fea0003800000 */
.L_x_3:
[----:B-12-4-:R-:W-:Y:S01]  /*0830*/  NOP ;  /* 0x0000000000007918 */ /* 0x016fe20000000000 */
.L_x_4:
[----:B------:R-:W1:Y:S01]  /*0840*/  LDC R0, c[0x0][0x65c] ;  /* 0x00019700ff007b82 */ /* 0x000e620000000800 */
[----:B------:R-:W-:Y:S01]  /*0850*/  IMAD.U32 R2, RZ, RZ, UR8 ;  /* 0x00000008ff027e24 */ /* 0x000fe2000f8e00ff */
[----:B------:R-:W-:Y:S01]  /*0860*/  LOP3.LUT R132, R132, 0xffffffef, RZ, 0xc0, !PT ;  /* 0xffffffef84847812 */ /* 0x000fe200078ec0ff */
[----:B------:R-:W-:Y:S01]  /*0870*/  IMAD.MOV.U32 R3, RZ, RZ, RZ ;  /* 0x000000ffff037224 */ /* 0x000fe200078e00ff */
[----:B-1----:R-:W-:-:S13]  /*0880*/  ISETP.NE.AND P1, PT, R0, 0x1, PT ;  /* 0x000000010000780c */ /* 0x002fda0003f25270 */
[----:B------:R-:W1:Y:S01]  /*0890*/  @P1 LDC R19, c[0x0][0x10] ;  /* 0x00000400ff131b82 */ /* 0x000e620000000800 */
[----:B------:R-:W-:Y:S01]  /*08a0*/  @P1 IMAD.MOV.U32 R11, RZ, RZ, RZ ;  /* 0x000000ffff0b1224 */ /* 0x000fe200078e00ff */
[----:B------:R-:W-:Y:S01]  /*08b0*/  @P1 LOP3.LUT R132, R132, 0x10, RZ, 0xfc, !PT ;  /* 0x0000001084841812 */ /* 0x000fe200078efcff */
[----:B------:R-:W-:-:S05]  /*08c0*/  @P1 IMAD.MOV.U32 R9, RZ, RZ, RZ ;  /* 0x000000ffff091224 */ /* 0x000fca00078e00ff */
[----:B------:R-:W2:Y:S01]  /*08d0*/  @!P1 LDC R17, c[0x0][0xc] ;  /* 0x00000300ff119b82 */ /* 0x000ea20000000800 */
[----:B-1----:R-:W-:-:S04]  /*08e0*/  @P1 IMAD.WIDE.U32 R18, R19, UR8, R10 ;  /* 0x0000000813121c25 */ /* 0x002fc8000f8e000a */
[----:B--2---:R-:W-:-:S04]  /*08f0*/  @!P1 IMAD.WIDE.U32 R16, R10, R17, R2 ;  /* 0x000000110a109225 */ /* 0x004fc800078e0002 */
[----:B------:R-:W-:Y:S02]  /*0900*/  @P1 IMAD.MOV.U32 R2, RZ, RZ, R18 ;  /* 0x000000ffff021224 */ /* 0x000fe400078e0012 */
[----:B------:R-:W-:Y:S02]  /*0910*/  @P1 IMAD.IADD R3, R19, 0x1, R9 ;  /* 0x0000000113031824 */ /* 0x000fe400078e0209 */
[----:B------:R-:W-:Y:S02]  /*0920*/  @!P1 IMAD.MOV.U32 R2, RZ, RZ, R16 ;  /* 0x000000ffff029224 */ /* 0x000fe400078e0010 */
[----:B------:R-:W-:Y:S01]  /*0930*/  @!P1 IMAD.MOV.U32 R3, RZ, RZ, R17 ;  /* 0x000000ffff039224 */ /* 0x000fe200078e0011 */
[----:B------:R-:W-:Y:S06]  /*0940*/  @!P2 BRA `(.L_x_5) ;  /* 0x00000000000ca947 */ /* 0x000fec0003800000 */
[----:B------:R-:W-:Y:S01]  /*0950*/  UCGABAR_WAIT ;  /* 0x0000000000007dc7 */ /* 0x000fe20008000000 */
[----:B------:R-:W-:Y:S01]  /*0960*/  CCTL.IVALL ;  /* 0x00000000ff00798f */ /* 0x000fe20002000000 */
[----:B------:R-:W-:Y:S05]  /*0970*/  BRA `(.L_x_6) ;  /* 0x0000000000047947 */ /* 0x000fea0003800000 */
.L_x_5:
[----:B------:R-:W-:Y:S06]  /*0980*/  BAR.SYNC.DEFER_BLOCKING 0x0 ;  /* 0x0000000000007b1d */ /* 0x000fec0000010000 */
.L_x_6:
[----:B------:R-:W-:Y:S05]  /*0990*/  @!P3 BRA `(.L_x_7) ;  /* 0x0000009c0078b947 */ /* 0x000fea0003800000 */
[----:B------:R-:W-:-:S13]  /*09a0*/  ISETP.GT.U32.AND P0, PT, R12, 0x1, PT ;  /* 0x000000010c00780c */ /* 0x000fda0003f04070 */
[----:B0-----:R-:W-:Y:S05]  /*09b0*/  @P0 EXIT ;  /* 0x000000000000094d */ /* 0x001fea0003800000 */
[----:B------:R-:W-:Y:S01]  /*09c0*/  ULDC.64 UR4, c[0x0][0x650] ;  /* 0x0001940000047ab9 */ /* 0x000fe20000000a00 */
[----:B------:R-:W-:Y:S01]  /*09d0*/  PRMT R14, RZ, 0x7610, R14 ;  /* 0x00007610ff0e7816 */ /* 0x000fe2000000000e */
[----:B------:R-:W-:Y:S01]  /*09e0*/  IMAD.MOV.U32 R8, RZ, RZ, -0x1 ;  /* 0xffffffffff087424 */ /* 0x000fe200078e00ff */
[----:B------:R-:W-:Y:S01]  /*09f0*/  ISETP.GE.U32.AND P0, PT, R2, UR4, PT ;  /* 0x0000000402007c0c */ /* 0x000fe2000bf06070 */
[----:B------:R-:W-:Y:S02]  /*0a00*/  IMAD.MOV.U32 R9, RZ, RZ, -0x1 ;  /* 0xffffffffff097424 */ /* 0x000fe400078e00ff */
[----:B------:R-:W-:Y:S01]  /*0a10*/  IMAD.MOV.U32 R12, RZ, RZ, -0x1 ;  /* 0xffffffffff0c7424 */ /* 0x000fe200078e00ff */
[----:B------:R-:W-:-:S13]  /*0a20*/  ISETP.GE.U32.AND.EX P0, PT, R3, UR5, PT, P0 ;  /* 0x0000000503007c0c */ /* 0x000fda000bf06100 */
[----:B------:R-:W-:Y:S05]  /*0a30*/  @P0 BRA `(.L_x_8) ;  /* 0x0000000400280947 */ /* 0x000fea0003800000 */
[----:B------:R-:W0:Y:S01]  /*0a40*/  LDC.64 R22, c[0x0][0x628] ;  /* 0x00018a00ff167b82 */ /* 0x000e220000000a00 */
[----:B------:R-:W-:Y:S02]  /*0a50*/  IMAD.MOV.U32 R8, RZ, RZ, R2 ;  /* 0x000000ffff087224 */ /* 0x000fe400078e0002 */
[----:B------:R-:W-:-:S05]  /*0a60*/  IMAD.MOV.U32 R9, RZ, RZ, R3 ;  /* 0x000000ffff097224 */ /* 0x000fca00078e0003 */
[----:B------:R-:W1:Y:S08]  /*0a70*/  LDC R12, c[0x0][0x630] ;  /* 0x00018c00ff0c7b82 */ /* 0x000e700000000800 */
[----:B------:R-:W2:Y:S01]  /*0a80*/  LDC.64 R24, c[0x0][0x620] ;  /* 0x00018800ff187b82 */ /* 0x000ea20000000a00 */
[----:B0-----:R-:W-:-:S04]  /*0a90*/  ISETP.NE.U32.AND P0, PT, R22, RZ, PT ;  /* 0x000000ff1600720c */ /* 0x001fc80003f05070 */
[----:B------:R-:W-:-:S13]  /*0aa0*/  ISETP.NE.AND.EX P0, PT, R23, RZ, PT, P0 ;  /* 0x000000ff1700720c */ /* 0x000fda0003f05300 */
[----:B-12---:R-:W-:Y:S05]  /*0ab0*/  @!P0 BRA `(.L_x_9) ;  /* 0x0000000000288947 */ /* 0x006fea0003800000 */
[----:B------:R-:W0:Y:S02]  /*0ac0*/  LDC R19, c[0x0][0x634] ;  /* 0x00018d00ff137b82 */ /* 0x000e240000000800 */
[----:B0-----:R-:W-:-:S05]  /*0ad0*/  IADD3 R19, P0, R2, R19, RZ ;  /* 0x0000001302137210 */ /* 0x001fca0007f1e0ff */
[----:B------:R-:W-:-:S04]  /*0ae0*/  IMAD.X R21, RZ, RZ, R3, P0 ;  /* 0x000000ffff157224 */ /* 0x000fc800000e0603 */
[----:B------:R-:W-:-:S04]  /*0af0*/  IMAD.WIDE.U32 R8, R21, R22, RZ ;  /* 0x0000001615087225 */ /* 0x000fc800078e00ff */
[----:B------:R-:W-:-:S04]  /*0b00*/  IMAD.WIDE.U32 R16, P0, R19, R23, R8 ;  /* 0x0000001713107225 */ /* 0x000fc80007800008 */
[----:B------:R-:W-:-:S04]  /*0b10*/  IMAD.WIDE.U32 R8, R19, R22, RZ ;  /* 0x0000001613087225 */ /* 0x000fc800078e00ff */
[----:B------:R-:W-:Y:S01]  /*0b20*/  IMAD.X R19, RZ, RZ, RZ, P0 ;  /* 0x000000ffff137224 */ /* 0x000fe200000e06ff */
[----:B------:R-:W-:Y:S01]  /*0b30*/  IADD3 RZ, P0, R9, R16, RZ ;  /* 0x0000001009ff7210 */ /* 0x000fe20007f1e0ff */
[----:B------:R-:W-:-:S04]  /*0b40*/  IMAD.MOV.U32 R18, RZ, RZ, R17 ;  /* 0x000000ffff127224 */ /* 0x000fc800078e0011 */
[----:B------:R-:W-:-:S08]  /*0b50*/  IMAD.WIDE.U32.X R8, R21, R23, R18, P0 ;  /* 0x0000001715087225 */ /* 0x000fd000000e0412 */
.L_x_9:
[----:B------:R-:W0:Y:S01]  /*0b60*/  LDC.64 R26, c[0x0][0x640] ;  /* 0x00019000ff1a7b82 */ /* 0x000e220000000a00 */
[--C-:B------:R-:W-:Y:S01]  /*0b70*/  SHF.R.U64 R28, R8, R12, R9.reuse ;  /* 0x0000000c081c7219 */ /* 0x100fe20000001209 */
[----:B------:R-:W-:Y:S01]  /*0b80*/  IMAD R20, R15, R20, R10 ;  /* 0x000000140f147224 */ /* 0x000fe200078e020a */
[----:B------:R-:W-:Y:S02]  /*0b90*/  SHF.R.U32.HI R8, RZ, R12, R9 ;  /* 0x0000000cff087219 */ /* 0x000fe40000011609 */
[----:B------:R-:W-:-:S03]  /*0ba0*/  IADD3 R11, P0, RZ, -R28, RZ ;  /* 0x8000001cff0b7210 */ /* 0x000fc60007f1e0ff */
[----:B------:R-:W1:Y:S02]  /*0bb0*/  LDC R14, c[0x0][0x618] ;  /* 0x00018600ff0e7b82 */ /* 0x000e640000000800 */
[----:B------:R-:W-:-:S04]  /*0bc0*/  IMAD.X R9, RZ, RZ, ~R8, P0 ;  /* 0x000000ffff097224 */ /* 0x000fc800000e0e08 */
[-C--:B------:R-:W-:Y:S02]  /*0bd0*/  IMAD R12, R9, R24.reuse, RZ ;  /* 0x00000018090c7224 */ /* 0x080fe400078e02ff */
[----:B------:R-:W2:Y:S01]  /*0be0*/  LDC R18, c[0x0][0x608] ;  /* 0x00018200ff127b82 */ /* 0x000ea20000000800 */
[----:B------:R-:W-:-:S04]  /*0bf0*/  IMAD.WIDE.U32 R8, R11, R24, R2 ;  /* 0x000000180b087225 */ /* 0x000fc800078e0002 */
[----:B------:R-:W-:Y:S02]  /*0c00*/  IMAD R11, R11, R25, R12 ;  /* 0x000000190b0b7224 */ /* 0x000fe400078e020c */
[----:B------:R-:W-:Y:S01]  /*0c10*/  IMAD.MOV.U32 R25, RZ, RZ, 0x1 ;  /* 0x00000001ff197424 */ /* 0x000fe200078e00ff */
[----:B------:R-:W3:Y:S01]  /*0c20*/  LDC R22, c[0x0][0x658] ;  /* 0x00019600ff167b82 */ /* 0x000ee20000000800 */
[----:B------:R-:W-:Y:S01]  /*0c30*/  IMAD.IADD R9, R9, 0x1, R11 ;  /* 0x0000000109097824 */ /* 0x000fe200078e020b */
[----:B0-----:R-:W-:Y:S01]  /*0c40*/  ISETP.NE.U32.AND P0, PT, R26, RZ, PT ;  /* 0x000000ff1a00720c */ /* 0x001fe20003f05070 */
[----:B------:R-:W-:-:S03]  /*0c50*/  IMAD.MOV.U32 R11, RZ, RZ, -0x1 ;  /* 0xffffffffff0b7424 */ /* 0x000fc600078e00ff */
[----:B------:R-:W-:Y:S02]  /*0c60*/  ISETP.NE.AND.EX P0, PT, R27, RZ, PT, P0 ;  /* 0x000000ff1b00720c */ /* 0x000fe40003f05300 */
[----:B------:R-:W0:Y:S01]  /*0c70*/  LDC R19, c[0x0][0x600] ;  /* 0x00018000ff137b82 */ /* 0x000e220000000800 */
[-CC-:B-1----:R-:W-:Y:S02]  /*0c80*/  SHF.R.U64 R16, R8, R14.reuse, R9.reuse ;  /* 0x0000000e08107219 */ /* 0x182fe40000001209 */
[----:B------:R-:W-:-:S05]  /*0c90*/  SHF.R.U32.HI R9, RZ, R14, R9 ;  /* 0x0000000eff097219 */ /* 0x000fca0000011609 */
[----:B------:R-:W1:Y:S01]  /*0ca0*/  LDC R21, c[0x0][0x648] ;  /* 0x00019200ff157b82 */ /* 0x000e620000000800 */
[-CC-:B--2---:R-:W-:Y:S02]  /*0cb0*/  SHF.R.U64 R29, R16, R18.reuse, R9.reuse ;  /* 0x00000012101d7219 */ /* 0x184fe40000001209 */
[----:B------:R-:W-:-:S05]  /*0cc0*/  SHF.R.U32.HI R9, RZ, R18, R9 ;  /* 0x00000012ff097219 */ /* 0x000fca0000011609 */
[----:B------:R-:W2:Y:S01]  /*0cd0*/  LDC R23, c[0x0][0x638] ;  /* 0x00018e00ff177b82 */ /* 0x000ea20000000800 */
[-C--:B---3--:R-:W-:Y:S02]  /*0ce0*/  SHF.L.U32 R8, R11, R22.reuse, RZ ;  /* 0x000000160b087219 */ /* 0x088fe400000006ff */
[--C-:B------:R-:W-:Y:S02]  /*0cf0*/  SHF.R.U64 R18, R29, R22, R9.reuse ;  /* 0x000000161d127219 */ /* 0x100fe40000001209 */
[----:B------:R-:W-:Y:S02]  /*0d00*/  LOP3.LUT R12, RZ, R8, RZ, 0x33, !PT ;  /* 0x00000008ff0c7212 */ /* 0x000fe400078e33ff */
[----:B------:R-:W-:Y:S01]  /*0d10*/  SHF.R.U32.HI R9, RZ, R22, R9 ;  /* 0x00000016ff097219 */ /* 0x000fe20000011609 */
[----:B------:R-:W3:Y:S01]  /*0d20*/  LDC R24, c[0x0][0x610] ;  /* 0x00018400ff187b82 */ /* 0x000ee20000000800 */
[----:B------:R-:W-:Y:S01]  /*0d30*/  IMAD.MOV.U32 R8, RZ, RZ, R18 ;  /* 0x000000ffff087224 */ /* 0x000fe200078e0012 */
[----:B------:R-:W-:Y:S06]  /*0d40*/  @!P0 BRA `(.L_x_10) ;  /* 0x0000000000288947 */ /* 0x000fec0003800000 */
[----:B------:R-:W4:Y:S02]  /*0d50*/  LDC R15, c[0x0][0x64c] ;  /* 0x00019300ff0f7b82 */ /* 0x000f240000000800 */
[----:B----4-:R-:W-:-:S05]  /*0d60*/  IADD3 R15, P0, R18, R15, RZ ;  /* 0x0000000f120f7210 */ /* 0x010fca0007f1e0ff */
        /* <DEDUP_REMOVED lines=8> */
.L_x_10:
[----:B-1----:R-:W-:Y:S01]  /*0df0*/  SHF.R.U64 R10, R8, R21, R9 ;  /* 0x00000015080a7219 */ /* 0x002fe20000001209 */
[----:B0-----:R-:W-:Y:S01]  /*0e00*/  VIADD R11, R19, 0xffffffff ;  /* 0xffffffff130b7836 */ /* 0x001fe20000000000 */
[----:B------:R-:W-:Y:S01]  /*0e10*/  SHF.L.U32 R8, R25, R22, RZ ;  /* 0x0000001619087219 */ /* 0x000fe200000006ff */
[----:B------:R-:W-:Y:S01]  /*0e20*/  IMAD.MOV.U32 R14, RZ, RZ, 0x1 ;  /* 0x00000001ff0e7424 */ /* 0x000fe200078e00ff */
[----:B------:R-:W-:Y:S01]  /*0e30*/  LOP3.LUT R9, R29, R12, RZ, 0xc0, !PT ;  /* 0x0000000c1d097212 */ /* 0x000fe200078ec0ff */
[----:B------:R-:W-:Y:S01]  /*0e40*/  IMAD.MOV R12, RZ, RZ, -R10 ;  /* 0x000000ffff0c7224 */ /* 0x000fe200078e0a0a */
[----:B------:R-:W-:Y:S02]  /*0e50*/  SEL R13, R13, R20, !P1 ;  /* 0x000000140d0d7207 */ /* 0x000fe40004800000 */
[----:B------:R-:W-:Y:S01]  /*0e60*/  LOP3.LUT R11, R16, R11, RZ, 0xc0, !PT ;  /* 0x0000000b100b7212 */ /* 0x000fe200078ec0ff */
[----:B------:R-:W-:Y:S02]  /*0e70*/  IMAD R10, R8, R10, R9 ;  /* 0x0000000a080a7224 */ /* 0x000fe400078e0209 */
[----:B--2---:R-:W-:-:S02]  /*0e80*/  IMAD R8, R12, R23, R18 ;  /* 0x000000170c087224 */ /* 0x004fc400078e0212 */
[----:B---3--:R-:W-:Y:S02]  /*0e90*/  IMAD R13, R10, R24, R13 ;  /* 0x000000180a0d7224 */ /* 0x008fe400078e020d */
[----:B------:R-:W-:Y:S02]  /*0ea0*/  IMAD R8, R8, R19, R11 ;  /* 0x0000001308087224 */ /* 0x000fe400078e020b */
[----:B------:R-:W-:-:S03]  /*0eb0*/  IMAD.MOV.U32 R12, RZ, RZ, R28 ;  /* 0x000000ffff0c7224 */ /* 0x000fc600078e001c */
[----:B------:R-:W-:Y:S02]  /*0ec0*/  SEL R9, R8, R13, !P1 ;  /* 0x0000000d08097207 */ /* 0x000fe40004800000 */
[----:B------:R-:W-:-:S07]  /*0ed0*/  SEL R8, R13, R8, !P1 ;  /* 0x000000080d087207 */ /* 0x000fce0004800000 */
.L_x_8:
[----:B------:R-:W-:-:S08]  /*0ee0*/  NOP ;  /* 0x0000000000007918 */ /* 0x000fd00000000000 */
[----:B------:R-:W0:Y:S02]  /*0ef0*/  USETMAXREG.TRY_ALLOC.CTAPOOL UP0, 0xe8 ;  /* 0x000000e8000079c8 */ /* 0x000e240008000600 */
[----:B0-----:R-:W-:-:S13]  /*0f00*/  PLOP3.LUT P0, PT, PT, PT, UP0, 0x80, 0x0 ;  /* 0x000000000000781c */ /* 0x001fda0003f0f008 */
[----:B------:R-:W-:Y:S05]  /*0f10*/  @!P0 BRA `(.L_x_8) ;  /* 0xfffffffc00f08947 */ /* 0x000fea000383ffff */
[----:B------:R-:W-:Y:S01]  /*0f20*/  ULDC.64 UR4, c[0x0][0x598] ;  /* 0x0001660000047ab9 */ /* 0x000fe20000000a00 */
[----:B------:R-:W-:Y:S01]  /*0f30*/  ULDC.64 UR20, c[0x0][0x208] ;  /* 0x0000820000147ab9 */ /* 0x000fe20000000a00 */
[----:B------:R-:W-:-:S04]  /*0f40*/  ISETP.NE.U32.AND P0, PT, RZ, UR4, PT ;  /* 0x00000004ff007c0c */ /* 0x000fc8000bf05070 */
[----:B------:R-:W-:-:S13]  /*0f50*/  ISETP.NE.AND.EX P0, PT, RZ, UR5, PT, P0 ;  /* 0x00000005ff007c0c */ /* 0x000fda000bf05300 */
[----:B------:R-:W-:Y:S05]  /*0f60*/  @!P0 BRA `(.L_x_11) ;  /* 0x00000000001c8947 */ /* 0x000fea0003800000 */
[----:B------:R-:W0:Y:S02]  /*0f70*/  LDC.64 R10, c[0x0][0x598] ;  /* 0x00016600ff0a7b82 */ /* 0x000e240000000a00 */
[----:B0-----:R-:W2:Y:S02]  /*0f80*/  LDG.E.64 R10, desc[UR20][R10.64] ;  /* 0x000000140a0a7981 */ /* 0x001ea4000c1e1b00 */
[----:B--2---:R-:W-:-:S04]  /*0f90*/  ISETP.NE.U32.AND P0, PT, R10, RZ, PT ;  /* 0x000000ff0a00720c */ /* 0x004fc80003f05070 */
[----:B------:R-:W-:-:S13]  /*0fa0*/  ISETP.NE.AND.EX P0, PT, R11, RZ, PT, P0 ;  /* 0x000000ff0b00720c */ /* 0x000fda0003f05300 */
[----:B------:R-:W-:Y:S05]  /*0fb0*/  @!P0 BRA `(.L_x_11) ;  /* 0x0000000000088947 */ /* 0x000fea0003800000 */
[----:B------:R0:W5:Y:S01]  /*0fc0*/  LD.E R88, desc[UR20][R10.64] ;  /* 0x000000140a587980 */ /* 0x000162000c101900 */
[----:B------:R-:W-:Y:S05]  /*0fd0*/  BRA `(.L_x_12) ;  /* 0x0000000000207947 */ /* 0x000fea0003800000 */
.L_x_11:
[----:B------:R-:W-:Y:S02]  /*0fe0*/  ULDC.64 UR4, c[0x0][0x588] ;  /* 0x0001620000047ab9 */ /* 0x000fe40000000a00 */
[----:B------:R-:W-:-:S04]  /*0ff0*/  ISETP.NE.U32.AND P0, PT, RZ, UR4, PT ;  /* 0x00000004ff007c0c */ /* 0x000fc8000bf05070 */
[----:B------:R-:W-:-:S13]  /*1000*/  ISETP.NE.AND.EX P0, PT, RZ, UR5, PT, P0 ;  /* 0x00000005ff007c0c */ /* 0x000fda000bf05300 */
[----:B------:R-:W-:Y:S05]  /*1010*/  @!P0 BRA `(.L_x_13) ;  /* 0x00000000000c8947 */ /* 0x000fea0003800000 */
[----:B------:R-:W0:Y:S02]  /*1020*/  LDC.64 R88, c[0x0][0x588] ;  /* 0x00016200ff587b82 */ /* 0x000e240000000a00 */
[----:B0-----:R1:W5:Y:S01]  /*1030*/  LDG.E R88, desc[UR20][R88.64] ;  /* 0x0000001458587981 */ /* 0x001362000c1e1900 */
[----:B------:R-:W-:Y:S05]  /*1040*/  BRA `(.L_x_12) ;  /* 0x0000000000047947 */ /* 0x000fea0003800000 */
.L_x_13:
[----:B------:R-:W2:Y:S02]  /*1050*/  LDC R88, c[0x0][0x580] ;  /* 0x00016000ff587b82 */ /* 0x000ea40000000800 */
.L_x_12:
[----:B------:R-:W-:Y:S02]  /*1060*/  ULDC.64 UR4, c[0x0][0x5a0] ;  /* 0x0001680000047ab9 */ /* 0x000fe40000000a00 */
[----:B------:R-:W-:-:S04]  /*1070*/  ISETP.NE.U32.AND P0, PT, RZ, UR4, PT ;  /* 0x00000004ff007c0c */ /* 0x000fc8000bf05070 */
[----:B------:R-:W-:-:S13]  /*1080*/  ISETP.NE.AND.EX P0, PT, RZ, UR5, PT, P0 ;  /* 0x00000005ff007c0c */ /* 0x000fda000bf05300 */
[----:B------:R-:W-:Y:S05]  /*1090*/  @!P0 BRA `(.L_x_14) ;  /* 0x00000000001c8947 */ /* 0x000fea0003800000 */
[----:B0-----:R-:W0:Y:S02]  /*10a0*/  LDC.64 R10, c[0x0][0x5a0] ;  /* 0x00016800ff0a7b82 */ /* 0x001e240000000a00 */
[----:B0-----:R-:W3:Y:S02]  /*10b0*/  LDG.E.64 R10, desc[UR20][R10.64] ;  /* 0x000000140a0a7981 */ /* 0x001ee4000c1e1b00 */
[----:B---3--:R-:W-:-:S04]  /*10c0*/  ISETP.NE.U32.AND P0, PT, R10, RZ, PT ;  /* 0x000000ff0a00720c */ /* 0x008fc80003f05070 */
[----:B------:R-:W-:-:S13]  /*10d0*/  ISETP.NE.AND.EX P0, PT, R11, RZ, PT, P0 ;  /* 0x000000ff0b00720c */ /* 0x000fda0003f05300 */
[----:B------:R-:W-:Y:S05]  /*10e0*/  @!P0 BRA `(.L_x_14) ;  /* 0x0000000000088947 */ /* 0x000fea0003800000 */
[----:B-1----:R0:W5:Y:S01]  /*10f0*/  LD.E R89, desc[UR20][R10.64] ;  /* 0x000000140a597980 */ /* 0x002162000c101900 */
[----:B------:R-:W-:Y:S05]  /*1100*/  BRA `(.L_x_15) ;  /* 0x0000000000207947 */ /* 0x000fea0003800000 */
.L_x_14:
[----:B------:R-:W-:Y:S02]  /*1110*/  ULDC.64 UR4, c[0x0][0x590] ;  /* 0x0001640000047ab9 */ /* 0x000fe40000000a00 */
[----:B------:R-:W-:-:S04]  /*1120*/  ISETP.NE.U32.AND P0, PT, RZ, UR4, PT ;  /* 0x00000004ff007c0c */ /* 0x000fc8000bf05070 */
[----:B------:R-:W-:-:S13]  /*1130*/  ISETP.NE.AND.EX P0, PT, RZ, UR5, PT, P0 ;  /* 0x00000005ff007c0c */ /* 0x000fda000bf05300 */
[----:B------:R-:W-:Y:S05]  /*1140*/  @!P0 BRA `(.L_x_16) ;  /* 0x00000000000c8947 */ /* 0x000fea0003800000 */
[----:B0-----:R-:W1:Y:S02]  /*1150*/  LDC.64 R10, c[0x0][0x590] ;  /* 0x00016400ff0a7b82 */ /* 0x001e640000000a00 */
[----:B-1----:R1:W5:Y:S01]  /*1160*/  LDG.E R89, desc[UR20][R10.64] ;  /* 0x000000140a597981 */ /* 0x002362000c1e1900 */
[----:B------:R-:W-:Y:S05]  /*1170*/  BRA `(.L_x_15) ;  /* 0x0000000000047947 */ /* 0x000fea0003800000 */
.L_x_16:
[----:B-1----:R-:W3:Y:S02]  /*1180*/  LDC R89, c[0x0][0x584] ;  /* 0x00016100ff597b82 */ /* 0x002ee40000000800 */
.L_x_15:
[----:B------:R-:W-:-:S13]  /*1190*/  LOP3.LUT P0, RZ, R14, 0xff, RZ, 0xc0, !PT ;  /* 0x000000ff0eff7812 */ /* 0x000fda000780c0ff */
[----:B------:R-:W-:Y:S05]  /*11a0*/  @!P0 EXIT ;  /* 0x000000000000894d */ /* 0x000fea0003800000 */
[----:B01----:R-:W0:Y:S01]  /*11b0*/  LDC.64 R10, c[0x0][0x5c8] ;  /* 0x00017200ff0a7b82 */ /* 0x003e220000000a00 */
[----:B------:R-:W-:Y:S01]  /*11c0*/  ULDC UR4, c[0x0][0x28c] ;  /* 0x0000a30000047ab9 */ /* 0x000fe20000000800 */
[----:B------:R-:W-:Y:S01]  /*11d0*/  LOP3.LUT R160, R5, 0x1, RZ, 0xfc, !PT ;  /* 0x0000000105a07812 */ /* 0x000fe200078efcff */
[----:B------:R-:W-:-:S04]  /*11e0*/  UIADD3 UR4, UR4, 0x3f, URZ ;  /* 0x0000003f04047890 */ /* 0x000fc8000fffe03f */
[----:B------:R-:W-:-:S04]  /*11f0*/  USHF.R.S32.HI UR5, URZ, 0x1f, UR4 ;  /* 0x0000001f3f057899 */ /* 0x000fc80008011404 */
[----:B------:R-:W-:-:S03]  /*1200*/  ULEA.HI UR5, UR5, UR4, URZ, 0x6 ;  /* 0x0000000405057291 */ /* 0x000fc6000f8f303f */
[----:B------:R-:W-:Y:S01]  /*1210*/  UMOV UR4, URZ ;  /* 0x0000003f00047c82 */ /* 0x000fe20008000000 */
[----:B------:R-:W-:-:S03]  /*1220*/  USHF.R.S32.HI UR9, URZ, 0x6, UR5 ;  /* 0x000000063f097899 */ /* 0x000fc60008011405 */
[----:B------:R-:W-:Y:S01]  /*1230*/  UMOV UR5, URZ ;  /* 0x0000003f00057c82 */ /* 0x000fe20008000000 */
[C-C-:B0-----:R-:W-:Y:S01]  /*1240*/  SHF.L.U64.HI R90, R10.reuse, 0x7, R11.reuse ;  /* 0x000000070a5a7819 */ /* 0x141fe2000001020b */
[C---:B------:R-:W-:Y:S01]  /*1250*/  IMAD.SHL.U32 R93, R10.reuse, 0x80, RZ ;  /* 0x000000800a5d7824 */ /* 0x040fe200078e00ff */
[C-C-:B------:R-:W-:Y:S01]  /*1260*/  SHF.L.U64.HI R92, R10.reuse, 0x3, R11.reuse ;  /* 0x000000030a5c7819 */ /* 0x140fe2000001020b */
[C---:B------:R-:W-:Y:S01]  /*1270*/  IMAD.SHL.U32 R95, R10.reuse, 0x8, RZ ;  /* 0x000000080a5f7824 */ /* 0x040fe200078e00ff */
[C---:B------:R-:W-:Y:S01]  /*1280*/  SHF.L.U64.HI R91, R10.reuse, 0x8, R11 ;  /* 0x000000080a5b7819 */ /* 0x040fe2000001020b */
[----:B------:R-:W-:-:S07]  /*1290*/  IMAD.SHL.U32 R97, R10, 0x100, RZ ;  /* 0x000001000a617824 */ /* 0x000fce00078e00ff */
.L_x_59:
[----:B---3--:R-:W-:Y:S01]  /*12a0*/  LOP3.LUT R10, R4, 0x80, RZ, 0xc0, !PT ;  /* 0x00000080040a7812 */ /* 0x008fe200078ec0ff */
[----:B0-----:R-:W0:Y:S01]  /*12b0*/  S2UR UR13, SR_CgaCtaId ;  /* 0x00000000000d79c3 */ /* 0x001e220000008800 */
[----:B------:R-:W-:Y:S01]  /*12c0*/  UMOV UR12, 0x400 ;  /* 0x00000400000c7882 */ /* 0x000fe20000000000 */
[----:B------:R-:W-:Y:S01]  /*12d0*/  UMOV UR6, URZ ;  /* 0x0000003f00067c82 */ /* 0x000fe20008000000 */
[----:B------:R-:W-:Y:S01]  /*12e0*/  SHF.R.U32.HI R10, RZ, 0x7, R10 ;  /* 0x00000007ff0a7819 */ /* 0x000fe2000001160a */
[----:B------:R-:W-:Y:S01]  /*12f0*/  UMOV UR7, URZ ;  /* 0x0000003f00077c82 */ /* 0x000fe20008000000 */
[----:B------:R-:W-:Y:S01]  /*1300*/  IMAD.MOV.U32 R94, RZ, RZ, RZ ;  /* 0x000000ffff5e7224 */ /* 0x000fe200078e00ff */
[----:B------:R-:W-:Y:S01]  /*1310*/  CS2R R98, SRZ ;  /* 0x0000000000627805 */ /* 0x000fe2000001ff00 */
[----:B------:R-:W-:Y:S01]  /*1320*/  IMAD.MOV.U32 R96, RZ, RZ, RZ ;  /* 0x000000ffff607224 */ /* 0x000fe200078e00ff */
[----:B------:R-:W1:Y:S01]  /*1330*/  LDC R11, c[0x0][0x28c] ;  /* 0x0000a300ff0b7b82 */ /* 0x000e620000000800 */
[----:B------:R-:W4:Y:S01]  /*1340*/  SHFL.IDX PT, R10, R10, RZ, 0x1f ;  /* 0x00001fff0a0a7589 */ /* 0x000f2200000e0000 */
[----:B------:R-:W-:-:S02]  /*1350*/  CS2R R100, SRZ ;  /* 0x0000000000647805 */ /* 0x000fc4000001ff00 */
[----:B------:R-:W-:Y:S02]  /*1360*/  CS2R R102, SRZ ;  /* 0x0000000000667805 */ /* 0x000fe4000001ff00 */
[----:B------:R-:W-:Y:S02]  /*1370*/  CS2R R104, SRZ ;  /* 0x0000000000687805 */ /* 0x000fe4000001ff00 */
[----:B------:R-:W-:Y:S02]  /*1380*/  CS2R R106, SRZ ;  /* 0x00000000006a7805 */ /* 0x000fe4000001ff00 */
[----:B------:R-:W-:Y:S02]  /*1390*/  CS2R R108, SRZ ;  /* 0x00000000006c7805 */ /* 0x000fe4000001ff00 */
[----:B------:R-:W-:Y:S02]  /*13a0*/  CS2R R112, SRZ ;  /* 0x0000000000707805 */ /* 0x000fe4000001ff00 */
        /* <DEDUP_REMOVED lines=9> */
[----:B------:R-:W-:Y:S01]  /*1440*/  CS2R R130, SRZ ;  /* 0x0000000000827805 */ /* 0x000fe2000001ff00 */
[----:B------:R-:W-:Y:S01]  /*1450*/  IMAD.MOV.U32 R133, RZ, RZ, RZ ;  /* 0x000000ffff857224 */ /* 0x000fe200078e00ff */
[----:B------:R-:W-:Y:S02]  /*1460*/  CS2R R134, SRZ ;  /* 0x0000000000867805 */ /* 0x000fe4000001ff00 */
[----:B------:R-:W-:Y:S02]  /*1470*/  CS2R R136, SRZ ;  /* 0x0000000000887805 */ /* 0x000fe4000001ff00 */
[----:B------:R-:W-:-:S02]  /*1480*/  CS2R R138, SRZ ;  /* 0x00000000008a7805 */ /* 0x000fc4000001ff00 */
[----:B------:R-:W-:Y:S02]  /*1490*/  CS2R R140, SRZ ;  /* 0x00000000008c7805 */ /* 0x000fe4000001ff00 */
[----:B------:R-:W-:Y:S02]  /*14a0*/  CS2R R142, SRZ ;  /* 0x00000000008e7805 */ /* 0x000fe4000001ff00 */
[----:B-1----:R-:W-:Y:S02]  /*14b0*/  ISETP.GE.AND P0, PT, R11, 0x1, PT ;  /* 0x000000010b00780c */ /* 0x002fe40003f06270 */
[----:B------:R-:W-:Y:S02]  /*14c0*/  CS2R R146, SRZ ;  /* 0x0000000000927805 */ /* 0x000fe4000001ff00 */
[----:B----4-:R-:W-:Y:S02]  /*14d0*/  R2UR UR8, R10 ;  /* 0x000000000a0872ca */ /* 0x010fe400000e0000 */
[----:B------:R-:W-:-:S02]  /*14e0*/  CS2R R144, SRZ ;  /* 0x0000000000907805 */ /* 0x000fc4000001ff00 */
[----:B------:R-:W-:Y:S02]  /*14f0*/  CS2R R148, SRZ ;  /* 0x0000000000947805 */ /* 0x000fe4000001ff00 */
[----:B------:R-:W-:Y:S02]  /*1500*/  CS2R R150, SRZ ;  /* 0x0000000000967805 */ /* 0x000fe4000001ff00 */
[----:B------:R-:W-:Y:S02]  /*1510*/  CS2R R152, SRZ ;  /* 0x0000000000987805 */ /* 0x000fe4000001ff00 */
[----:B------:R-:W-:Y:S02]  /*1520*/  CS2R R154, SRZ ;  /* 0x00000000009a7805 */ /* 0x000fe4000001ff00 */
[----:B------:R-:W-:Y:S02]  /*1530*/  CS2R R156, SRZ ;  /* 0x00000000009c7805 */ /* 0x000fe4000001ff00 */
[----:B------:R-:W-:Y:S01]  /*1540*/  CS2R R158, SRZ ;  /* 0x00000000009e7805 */ /* 0x000fe2000001ff00 */
[----:B------:R-:W-:Y:S01]  /*1550*/  IMAD.MOV.U32 R161, RZ, RZ, RZ ;  /* 0x000000ffffa17224 */ /* 0x000fe200078e00ff */
[----:B------:R-:W-:Y:S01]  /*1560*/  CS2R R72, SRZ ;  /* 0x0000000000487805 */ /* 0x000fe2000001ff00 */
[----:B------:R-:W-:Y:S01]  /*1570*/  IMAD.U32 R15, RZ, RZ, UR4 ;  /* 0x00000004ff0f7e24 */ /* 0x000fe2000f8e00ff */
[----:B------:R-:W-:-:S02]  /*1580*/  CS2R R74, SRZ ;  /* 0x00000000004a7805 */ /* 0x000fc4000001ff00 */
[----:B------:R-:W-:Y:S01]  /*1590*/  CS2R R76, SRZ ;  /* 0x00000000004c7805 */ /* 0x000fe2000001ff00 */
[----:B------:R-:W-:Y:S01]  /*15a0*/  ULEA.HI UR10, UR8, UR8, URZ, 0x1 ;  /* 0x00000008080a7291 */ /* 0x000fe2000f8f083f */
[----:B------:R-:W-:Y:S02]  /*15b0*/  CS2R R78, SRZ ;  /* 0x00000000004e7805 */ /* 0x000fe4000001ff00 */
[----:B------:R-:W-:Y:S02]  /*15c0*/  CS2R R80, SRZ ;  /* 0x0000000000507805 */ /* 0x000fe4000001ff00 */
[----:B------:R-:W-:Y:S01]  /*15d0*/  CS2R R82, SRZ ;  /* 0x0000000000527805 */ /* 0x000fe2000001ff00 */
[----:B------:R-:W-:Y:S01]  /*15e0*/  ULOP3.LUT UR11, UR10, 0xffffe, URZ, 0xc0, !UPT ;  /* 0x000ffffe0a0b7892 */ /* 0x000fe2000f8ec03f */
[----:B------:R-:W-:Y:S01]  /*15f0*/  CS2R R84, SRZ ;  /* 0x0000000000547805 */ /* 0x000fe2000001ff00 */
[----:B0-----:R-:W-:Y:S01]  /*1600*/  ULEA UR10, UR13, UR12, 0x18 ;  /* 0x0000000c0d0a7291 */ /* 0x001fe2000f8ec03f */
[----:B------:R-:W-:Y:S01]  /*1610*/  CS2R R86, SRZ ;  /* 0x0000000000567805 */ /* 0x000fe2000001ff00 */
[----:B------:R-:W-:Y:S01]  /*1620*/  UIADD3 UR11, UR8, -UR11, URZ ;  /* 0x8000000b080b7290 */ /* 0x000fe2000fffe03f */
[----:B------:R-:W-:Y:S01]  /*1630*/  CS2R R56, SRZ ;  /* 0x0000000000387805 */ /* 0x000fe2000001ff00 */
[----:B------:R-:W-:Y:S01]  /*1640*/  UMOV UR12, UR5 ;  /* 0x00000005000c7c82 */ /* 0x000fe20008000000 */
[----:B------:R-:W-:Y:S01]  /*1650*/  UMOV UR8, URZ ;  /* 0x0000003f00087c82 */ /* 0x000fe20008000000 */
[----:B------:R-:W-:Y:S01]  /*1660*/  ULEA UR11, UR11, UR10, 0xc ;  /* 0x0000000a0b0b7291 */ /* 0x000fe2000f8e603f */
[----:B------:R-:W-:-:S02]  /*1670*/  CS2R R58, SRZ ;  /* 0x00000000003a7805 */ /* 0x000fc4000001ff00 */
[----:B------:R-:W-:Y:S02]  /*1680*/  CS2R R60, SRZ ;  /* 0x00000000003c7805 */ /* 0x000fe4000001ff00 */
[----:B------:R-:W-:Y:S01]  /*1690*/  CS2R R62, SRZ ;  /* 0x00000000003e7805 */ /* 0x000fe2000001ff00 */
[----:B------:R-:W-:Y:S01]  /*16a0*/  UIADD3 UR11, UR11, 0x180, URZ ;  /* 0x000001800b0b7890 */ /* 0x000fe2000fffe03f */
[----:B------:R-:W-:Y:S02]  /*16b0*/  CS2R R64, SRZ ;  /* 0x0000000000407805 */ /* 0x000fe4000001ff00 */
[----:B------:R-:W-:Y:S02]  /*16c0*/  CS2R R66, SRZ ;  /* 0x0000000000427805 */ /* 0x000fe4000001ff00 */
[----:B------:R-:W-:Y:S01]  /*16d0*/  CS2R R68, SRZ ;  /* 0x0000000000447805 */ /* 0x000fe2000001ff00 */
[----:B------:R-:W-:Y:S01]  /*16e0*/  USHF.R.U32.HI UR11, URZ, 0x4, UR11 ;  /* 0x000000043f0b7899 */ /* 0x000fe2000801160b */
[----:B------:R-:W-:-:S02]  /*16f0*/  CS2R R70, SRZ ;  /* 0x0000000000467805 */ /* 0x000fc4000001ff00 */
[----:B------:R-:W-:Y:S02]  /*1700*/  CS2R R40, SRZ ;  /* 0x0000000000287805 */ /* 0x000fe4000001ff00 */
[----:B------:R-:W-:Y:S01]  /*1710*/  CS2R R42, SRZ ;  /* 0x00000000002a7805 */ /* 0x000fe2000001ff00 */
[----:B------:R-:W-:Y:S01]  /*1720*/  ULOP3.LUT UR11, UR11, 0x3fff, URZ, 0xc0, !UPT ;  /* 0x00003fff0b0b7892 */ /* 0x000fe2000f8ec03f */
        /* <DEDUP_REMOVED lines=13> */
[----:B------:R-:W-:Y:S01]  /*1800*/  CS2R R38, SRZ ;  /* 0x0000000000267805 */ /* 0x000fe2000001ff00 */
[----:B-----5:R-:W-:Y:S06]  /*1810*/  @!P0 BRA `(.L_x_17) ;  /* 0x00000008009c8947 */ /* 0x020fec0003800000 */
[----:B------:R-:W-:-:S13]  /*1820*/  ISETP.NE.AND P1, PT, R160, 0x3, PT ;  /* 0x00000003a000780c */ /* 0x000fda0003f25270 */
[----:B------:R-:W-:Y:S05]  /*1830*/  @!P1 BRA `(.L_x_18) ;  /* 0x0000000000049947 */ /* 0x000fea0003800000 */
[----:B------:R-:W-:Y:S01]  /*1840*/  BPT.TRAP 0x1 ;  /* 0x000000040000795c */ /* 0x000fe20000300000 */
.L_x_18:
[----:B------:R-:W-:Y:S01]  /*1850*/  ULEA UR6, UR5, UR10, 0x3 ;  /* 0x0000000a05067291 */ /* 0x000fe2000f8e183f */
[----:B------:R-:W-:-:S05]  /*1860*/  IMAD.U32 R10, RZ, RZ, UR4 ;  /* 0x00000004ff0a7e24 */ /* 0x000fca000f8e00ff */
[----:B------:R-:W-:-:S04]  /*1870*/  SHF.L.U32 R10, R10, 0x1f, RZ ;  /* 0x0000001f0a0a7819 */ /* 0x000fc800000006ff */
[----:B------:R0:W1:Y:S01]  /*1880*/  SYNCS.PHASECHK.TRANS64.TRYWAIT P0, [UR6], R10 ;  /* 0x0000000aff0075a7 */ /* 0x0000620008000146 */
[----:B------:R-:W-:Y:S05]  /*1890*/  @!P1 BRA `(.L_x_19) ;  /* 0x0000000000049947 */ /* 0x000fea0003800000 */
[----:B------:R-:W-:Y:S01]  /*18a0*/  BPT.TRAP 0x1 ;  /* 0x000000040000795c */ /* 0x000fe20000300000 */
.L_x_19:
[----:B-1----:R-:W-:Y:S05]  /*18b0*/  @P0 BRA `(.L_x_20) ;  /* 0x0000000000080947 */ /* 0x002fea0003800000 */
[----:B------:R-:W1:Y:S02]  /*18c0*/  SYNCS.PHASECHK.TRANS64.TRYWAIT P0, [UR6], R10 ;  /* 0x0000000aff0075a7 */ /* 0x000e640008000146 */
[----:B-1----:R-:W-:Y:S05]  /*18d0*/  @!P0 BRA `(.L_x_21) ;  /* 0x000000a400588947 */ /* 0x002fea0003800000 */
.L_x_20:
[----:B------:R-:W-:Y:S01]  /*18e0*/  UIADD3 UR6, UR10, 0x30180, URZ ;  /* 0x000301800a067890 */ /* 0x000fe2000fffe03f */
[----:B------:R-:W-:Y:S01]  /*18f0*/  WARPGROUP.ARRIVE ;  /* 0x00000000000079c5 */ /* 0x000fe20000000000 */
[----:B------:R-:W-:Y:S01]  /*1900*/  ULOP3.LUT UR8, UR11, 0x10000, URZ, 0xfc, !UPT ;  /* 0x000100000b087892 */ /* 0x000fe2000f8efc3f */
[----:B------:R-:W-:Y:S01]  /*1910*/  IMAD.MOV.U32 R94, RZ, RZ, RZ ;  /* 0x000000ffff5e7224 */ /* 0x000fe200078e00ff */
[----:B------:R-:W-:Y:S01]  /*1920*/  USHF.R.U32.HI UR6, URZ, 0x4, UR6 ;  /* 0x000000043f067899 */ /* 0x000fe20008011606 */
[----:B------:R-:W-:Y:S01]  /*1930*/  CS2R R98, SRZ ;  /* 0x0000000000627805 */ /* 0x000fe2000001ff00 */
[----:B------:R-:W-:Y:S01]  /*1940*/  ULEA UR8, UR5, UR8, 0xb ;  /* 0x0000000805087291 */ /* 0x000fe2000f8e583f */
[----:B------:R-:W-:Y:S01]  /*1950*/  IMAD.MOV.U32 R96, RZ, RZ, RZ ;  /* 0x000000ffff607224 */ /* 0x000fe200078e00ff */
[----:B------:R-:W-:Y:S01]  /*1960*/  ULOP3.LUT UR6, UR6, 0x3fff, URZ, 0xc0, !UPT ;  /* 0x00003fff06067892 */ /* 0x000fe2000f8ec03f */
[----:B------:R-:W-:Y:S01]  /*1970*/  CS2R R100, SRZ ;  /* 0x0000000000647805 */ /* 0x000fe2000001ff00 */
[----:B------:R-:W-:Y:S01]  /*1980*/  UMOV UR13, 0x80000020 ;  /* 0x80000020000d7882 */ /* 0x000fe20000000000 */
[----:B------:R-:W-:Y:S01]  /*1990*/  UMOV UR15, 0x80000020 ;  /* 0x80000020000f7882 */ /* 0x000fe20000000000 */
[----:B------:R-:W-:Y:S01]  /*19a0*/  ULOP3.LUT UR6, UR6, 0x10000, URZ, 0xfc, !UPT ;  /* 0x0001000006067892 */ /* 0x000fe2000f8efc3f */
[----:B------:R-:W-:Y:S01]  /*19b0*/  CS2R R102, SRZ ;  /* 0x0000000000667805 */ /* 0x000fe2000001ff00 */
[----:B------:R-:W-:Y:S01]  /*19c0*/  UMOV UR12, UR8 ;  /* 0x00000008000c7c82 */ /* 0x000fe20008000000 */
[----:B------:R-:W-:Y:S01]  /*19d0*/  UIADD3 UR16, UR8, 0x400, URZ ;  /* 0x0000040008107890 */ /* 0x000fe2000fffe03f */
[----:B------:R-:W-:Y:S01]  /*19e0*/  CS2R R104, SRZ ;  /* 0x0000000000687805 */ /* 0x000fe2000001ff00 */
[----:B------:R-:W-:Y:S01]  /*19f0*/  ULEA UR7, UR5, UR6, 0x7 ;  /* 0x0000000605077291 */ /* 0x000fe2000f8e383f */
[----:B------:R-:W-:Y:S01]  /*1a00*/  CS2R R106, SRZ ;  /* 0x00000000006a7805 */ /* 0x000fe2000001ff00 */
[----:B------:R-:W-:Y:S01]  /*1a10*/  UIADD3 UR6, UR8, 0x200, URZ ;  /* 0x0000020008067890 */ /* 0x000fe2000fffe03f */
[----:B------:R-:W-:-:S02]  /*1a20*/  CS2R R108, SRZ ;  /* 0x00000000006c7805 */ /* 0x000fc4000001ff00 */
[----:B------:R-:W-:Y:S02]  /*1a30*/  CS2R R112, SRZ ;  /* 0x0000000000707805 */ /* 0x000fe4000001ff00 */
[----:B------:R-:W-:Y:S02]  /*1a40*/  CS2R R110, SRZ ;  /* 0x00000000006e7805 */ /* 0x000fe4000001ff00 */
[----:B------:R-:W-:Y:S01]  /*1a50*/  CS2R R116, SRZ ;  /* 0x0000000000747805 */ /* 0x000fe2000001ff00 */
[----:B------:R-:W-:Y:S01]  /*1a60*/  UMOV UR14, UR7 ;  /* 0x00000007000e7c82 */ /* 0x000fe20008000000 */
[----:B------:R-:W-:Y:S01]  /*1a70*/  CS2R R114, SRZ ;  /* 0x0000000000727805 */ /* 0x000fe2000001ff00 */
[----:B------:R-:W-:Y:S01]  /*1a80*/  QGMMA.64x32x32.F32.E4M3.E4M3 R72, gdesc[UR12], RZ, !UPT ;  /* 0x006000000c4879f3 */ /* 0x000fe2000c7008ff */
[----:B------:R-:W-:Y:S01]  /*1a90*/  UMOV UR12, UR6 ;  /* 0x00000006000c7c82 */ /* 0x000fe20008000000 */
[----:B------:R-:W-:Y:S01]  /*1aa0*/  UIADD3 UR6, UR8, 0x600, URZ ;  /* 0x0000060008067890 */ /* 0x000fe2000fffe03f */
[----:B------:R-:W-:Y:S01]  /*1ab0*/  CS2R R118, SRZ ;  /* 0x0000000000767805 */ /* 0x000fe2000001ff00 */
[----:B------:R-:W-:Y:S01]  /*1ac0*/  UMOV UR13, 0x80000020 ;  /* 0x80000020000d7882 */ /* 0x000fe20000000000 */
[----:B------:R-:W-:Y:S01]  /*1ad0*/  CS2R R120, SRZ ;  /* 0x0000000000787805 */ /* 0x000fe2000001ff00 */
[----:B------:R-:W-:Y:S01]  /*1ae0*/  QGMMA.64x32x32.F32.E4M3.E4M3 R56, gdesc[UR12], RZ, !UPT ;  /* 0x006000000c3879f3 */ /* 0x000fe2000c7008ff */
[----:B------:R-:W-:Y:S01]  /*1af0*/  UMOV UR12, UR16 ;  /* 0x00000010000c7c82 */ /* 0x000fe20008000000 */
[----:B------:R-:W-:Y:S01]  /*1b00*/  UMOV UR13, 0x80000020 ;  /* 0x80000020000d7882 */ /* 0x000fe20000000000 */
[----:B------:R-:W-:Y:S01]  /*1b10*/  UIADD3 UR16, UR8, 0x402, URZ ;  /* 0x0000040208107890 */ /* 0x000fe2000fffe03f */
[----:B------:R-:W-:Y:S01]  /*1b20*/  QGMMA.64x32x32.F32.E4M3.E4M3 R40, gdesc[UR12], RZ, !UPT ;  /* 0x006000000c2879f3 */ /* 0x000fe2000c7008ff */
[----:B------:R-:W-:Y:S01]  /*1b30*/  UMOV UR12, UR6 ;  /* 0x00000006000c7c82 */ /* 0x000fe20008000000 */
[----:B------:R-:W-:Y:S01]  /*1b40*/  UMOV UR13, 0x80000020 ;  /* 0x80000020000d7882 */ /* 0x000fe20000000000 */
[----:B------:R-:W-:Y:S01]  /*1b50*/  UMOV UR6, 0x2 ;  /* 0x0000000200067882 */ /* 0x000fe20000000000 */
[----:B------:R-:W-:Y:S01]  /*1b60*/  QGMMA.64x32x32.F32.E4M3.E4M3 R24, gdesc[UR12], RZ, !UPT ;  /* 0x006000000c1879f3 */ /* 0x000fe2000c7008ff */
[----:B------:R-:W-:Y:S01]  /*1b70*/  UIADD3 UR12, UR8, 0x2, URZ ;  /* 0x00000002080c7890 */ /* 0x000fe2000fffe03f */
[----:B------:R-:W-:Y:S01]  /*1b80*/  CS2R R122, SRZ ;  /* 0x00000000007a7805 */ /* 0x000fe2000001ff00 */
[----:B------:R-:W-:Y:S01]  /*1b90*/  UIADD3 UR14, UR7, 0x2, URZ ;  /* 0x00000002070e7890 */ /* 0x000fe2000fffe03f */
[----:B------:R-:W-:Y:S01]  /*1ba0*/  CS2R R124, SRZ ;  /* 0x00000000007c7805 */ /* 0x000fe2000001ff00 */
[----:B------:R-:W-:Y:S01]  /*1bb0*/  UIADD3 UR7, UR8, 0x202, URZ ;  /* 0x0000020208077890 */ /* 0x000fe2000fffe03f */
[----:B------:R-:W-:Y:S01]  /*1bc0*/  CS2R R126, SRZ ;  /* 0x00000000007e7805 */ /* 0x000fe2000001ff00 */
[----:B------:R-:W-:Y:S01]  /*1bd0*/  UMOV UR13, 0x80000020 ;  /* 0x80000020000d7882 */ /* 0x000fe20000000000 */
[----:B------:R-:W-:Y:S01]  /*1be0*/  UMOV UR15, 0x80000020 ;  /* 0x80000020000f7882 */ /* 0x000fe20000000000 */
[----:B------:R-:W-:Y:S01]  /*1bf0*/  UIADD3 UR8, UR8, 0x602, URZ ;  /* 0x0000060208087890 */ /* 0x000fe2000fffe03f */
[----:B------:R-:W-:-:S02]  /*1c00*/  CS2R R128, SRZ ;  /* 0x0000000000807805 */ /* 0x000fc4000001ff00 */
[----:B------:R-:W-:Y:S01]  /*1c10*/  CS2R R130, SRZ ;  /* 0x0000000000827805 */ /* 0x000fe2000001ff00 */
[----:B------:R-:W-:Y:S01]  /*1c20*/  IMAD.MOV.U32 R133, RZ, RZ, RZ ;  /* 0x000000ffff857224 */ /* 0x000fe200078e00ff */
        /* <DEDUP_REMOVED lines=12> */
[----:B------:R-:W-:Y:S01]  /*1cf0*/  CS2R R158, SRZ ;  /* 0x00000000009e7805 */ /* 0x000fe2000001ff00 */
[----:B------:R-:W-:Y:S01]  /*1d00*/  IMAD.MOV.U32 R161, RZ, RZ, RZ ;  /* 0x000000ffffa17224 */ /* 0x000fe200078e00ff */
[----:B------:R-:W-:Y:S01]  /*1d10*/  QGMMA.64x32x32.F32.E4M3.E4M3 R72, gdesc[UR12], R72 ;  /* 0x006000000c4879f3 */ /* 0x000fe20008700848 */
[----:B------:R-:W-:Y:S01]  /*1d20*/  UMOV UR12, UR7 ;  /* 0x00000007000c7c82 */ /* 0x000fe20008000000 */
[----:B------:R-:W-:Y:S01]  /*1d30*/  ULDC UR7, c[0x0][0x50c] ;  /* 0x0001430000077ab9 */ /* 0x000fe20000000800 */
[----:B------:R-:W-:Y:S01]  /*1d40*/  UMOV UR13, 0x80000020 ;  /* 0x80000020000d7882 */ /* 0x000fe20000000000 */
[----:B------:R-:W-:Y:S01]  /*1d50*/  UISETP.NE.AND UP0, UPT, UR7, 0x2, UPT ;  /* 0x000000020700788c */ /* 0x000fe2000bf05270 */
[----:B------:R-:W-:Y:S01]  /*1d60*/  QGMMA.64x32x32.F32.E4M3.E4M3 R56, gdesc[UR12], R56 ;  /* 0x006000000c3879f3 */ /* 0x000fe20008700838 */
[----:B------:R-:W-:-:S02]  /*1d70*/  UMOV UR12, UR16 ;  /* 0x00000010000c7c82 */ /* 0x000fc40008000000 */
[----:B------:R-:W-:Y:S01]  /*1d80*/  USEL UR7, URZ, 0x1, UP0 ;  /* 0x000000013f077887 */ /* 0x000fe20008000000 */
[----:B------:R-:W-:Y:S02]  /*1d90*/  UMOV UR13, 0x80000020 ;  /* 0x80000020000d7882 */ /* 0x000fe40000000000 */
[----:B------:R-:W-:Y:S01]  /*1da0*/  QGMMA.64x32x32.F32.E4M3.E4M3 R40, gdesc[UR12], R40 ;  /* 0x006000000c2879f3 */ /* 0x000fe20008700828 */
[----:B------:R-:W-:Y:S02]  /*1db0*/  UMOV UR12, UR8 ;  /* 0x00000008000c7c82 */ /* 0x000fe40008000000 */
[----:B------:R-:W-:Y:S01]  /*1dc0*/  ISETP.NE.AND P0, PT, RZ, UR7, PT ;  /* 0x00000007ff007c0c */ /* 0x000fe2000bf05270 */
[----:B------:R-:W-:Y:S02]  /*1dd0*/  UMOV UR13, 0x80000020 ;  /* 0x80000020000d7882 */ /* 0x000fe40000000000 */
[----:B------:R-:W-:Y:S10]  /*1de0*/  QGMMA.64x32x32.F32.E4M3.E4M3 R24, gdesc[UR12], R24, gsb0 ;  /* 0x006000000c1879f3 */ /* 0x000ff40008000818 */
[----:B------:R-:W-:Y:S05]  /*1df0*/  @!P0 BRA `(.L_x_22) ;  /* 0x0000000400088947 */ /* 0x000fea0003800000 */
[----:B------:R-:W-:Y:S02]  /*1e00*/  WARPGROUP.DEPBAR.LE gsb0, 0x0 ;  /* 0x00008000000079c5 */ /* 0x000fe40000010000 */
[----:B------:R-:W-:-:S01]  /*1e10*/  FADD R161, RZ, R72 ;  /* 0x00000048ffa17221 */ /* 0x000fc20000000000 */
[----:B------:R-:W-:Y:S01]  /*1e20*/  FADD R156, RZ, R73 ;  /* 0x00000049ff9c7221 */ /* 0x000fe20000000000 */
        /* <DEDUP_REMOVED lines=62> */
[----:B------:R-:W-:-:S06]  /*2210*/  UMOV UR6, URZ ;  /* 0x0000003f00067c82 */ /* 0x000fcc0008000000 */
.L_x_22:
[----:B------:R-:W-:-:S04]  /*2220*/  UIADD3 UR12, UR5, 0x1, URZ ;  /* 0x00000001050c7890 */ /* 0x000fc8000fffe03f */
[----:B------:R-:W-:-:S04]  /*2230*/  UISETP.NE.AND UP0, UPT, UR12, 0x6, UPT ;  /* 0x000000060c00788c */ /* 0x000fc8000bf05270 */
[----:B------:R-:W-:Y:S02]  /*2240*/  USEL UR8, URZ, 0x1, UP0 ;  /* 0x000000013f087887 */ /* 0x000fe40008000000 */
[----:B------:R-:W-:Y:S02]  /*2250*/  USEL UR12, UR12, URZ, UP0 ;  /* 0x0000003f0c0c7287 */ /* 0x000fe40008000000 */
[----:B------:R-:W-:-:S06]  /*2260*/  ULOP3.LUT UR8, UR4, UR8, URZ, 0x3c, !UPT ;  /* 0x0000000804087292 */ /* 0x000fcc000f8e3c3f */
[----:B------:R-:W-:Y:S01]  /*2270*/  IMAD.U32 R15, RZ, RZ, UR8 ;  /* 0x00000008ff0f7e24 */ /* 0x000fe2000f8e00ff */
[----:B------:R-:W-:-:S06]  /*2280*/  UMOV UR8, 0x1 ;  /* 0x0000000100087882 */ /* 0x000fcc0000000000 */
.L_x_17:
[----:B------:R-:W-:-:S04]  /*2290*/  UISETP.LT.AND UP0, UPT, UR9, 0x1, UPT ;  /* 0x000000010900788c */ /* 0x000fc8000bf01270 */
[----:B------:R-:W-:-:S04]  /*22a0*/  USEL UR13, UR9, 0x1, UP0 ;  /* 0x00000001090d7887 */ /* 0x000fc80008000000 */
[----:B------:R-:W-:-:S04]  /*22b0*/  UIADD3 UR13, UR9, -UR13, URZ ;  /* 0x8000000d090d7290 */ /* 0x000fc8000fffe03f */
[----:B------:R-:W-:-:S06]  /*22c0*/  UISETP.GE.AND UP0, UPT, UR13, 0x1, UPT ;  /* 0x000000010d00788c */ /* 0x000fcc000bf06270 */
[----:B------:R-:W-:-:S13]  /*22d0*/  PLOP3.LUT P0, PT, PT, PT, UP0, 0x80, 0x0 ;  /* 0x000000000000781c */ /* 0x000fda0003f0f008 */
[----:B------:R-:W-:Y:S05]  /*22e0*/  @!P0 BRA `(.L_x_23) ;  /* 0x0000000800708947 */ /* 0x000fea0003800000 */
[----:B01----:R-:W-:Y:S01]  /*22f0*/  IMAD.U32 R10, RZ, RZ, UR13 ;  /* 0x0000000dff0a7e24 */ /* 0x003fe2000f8e00ff */
[----:B------:R-:W-:Y:S01]  /*2300*/  ULDC UR22, c[0x0][0x50c] ;  /* 0x0001430000167ab9 */ /* 0x000fe20000000800 */
[----:B------:R-:W-:-:S07]  /*2310*/  IMAD.U32 R11, RZ, RZ, UR5 ;  /* 0x00000005ff0b7e24 */ /* 0x000fce000f8e00ff */
.L_x_31:
[----:B------:R-:W-:-:S13]  /*2320*/  ISETP.NE.AND P1, PT, R160, 0x3, PT ;  /* 0x00000003a000780c */ /* 0x000fda0003f25270 */
[----:B------:R-:W-:Y:S05]  /*2330*/  @!P1 BRA `(.L_x_24) ;  /* 0x0000000000049947 */ /* 0x000fea0003800000 */
[----:B------:R-:W-:Y:S01]  /*2340*/  BPT.TRAP 0x1 ;  /* 0x000000040000795c */ /* 0x000fe20000300000 */
.L_x_24:
[----:B------:R-:W0:Y:S01]  /*2350*/  S2UR UR13, SR_CgaCtaId ;  /* 0x00000000000d79c3 */ /* 0x000e220000008800 */
[----:B------:R-:W-:Y:S01]  /*2360*/  UMOV UR10, 0x400 ;  /* 0x00000400000a7882 */ /* 0x000fe20000000000 */
[----:B------:R-:W-:Y:S01]  /*2370*/  SHF.L.U32 R13, R15, 0x1f, RZ ;  /* 0x0000001f0f0d7819 */ /* 0x000fe200000006ff */
[----:B0-----:R-:W-:-:S04]  /*2380*/  ULEA UR10, UR13, UR10, 0x18 ;  /* 0x0000000a0d0a7291 */ /* 0x001fc8000f8ec03f */
[----:B------:R-:W-:-:S09]  /*2390*/  ULEA UR13, UR12, UR10, 0x3 ;  /* 0x0000000a0c0d7291 */ /* 0x000fd2000f8e183f */
[----:B------:R0:W1:Y:S01]  /*23a0*/  SYNCS.PHASECHK.TRANS64.TRYWAIT P0, [UR13], R13 ;  /* 0x0000000dff0075a7 */ /* 0x000062000800014d */
[----:B------:R-:W-:Y:S05]  /*23b0*/  @!P1 BRA `(.L_x_25) ;  /* 0x0000000000049947 */ /* 0x000fea0003800000 */
[----:B------:R-:W-:Y:S01]  /*23c0*/  BPT.TRAP 0x1 ;  /* 0x000000040000795c */ /* 0x000fe20000300000 */
.L_x_25:
[----:B-1----:R-:W-:Y:S05]  /*23d0*/  @P0 BRA `(.L_x_26) ;  /* 0x0000000000080947 */ /* 0x002fea0003800000 */
[----:B------:R-:W1:Y:S02]  /*23e0*/  SYNCS.PHASECHK.TRANS64.TRYWAIT P0, [UR13], R13 ;  /* 0x0000000dff0075a7 */ /* 0x000e64000800014d */
[----:B-1----:R-:W-:Y:S05]  /*23f0*/  @!P0 BRA `(.L_x_27) ;  /* 0x0000009800a88947 */ /* 0x002fea0003800000 */
.L_x_26:
[----:B------:R-:W-:Y:S01]  /*2400*/  UIADD3 UR13, UR10, 0x30180, URZ ;  /* 0x000301800a0d7890 */ /* 0x000fe2000fffe03f */
[----:B------:R-:W-:Y:S01]  /*2410*/  WARPGROUP.ARRIVE ;  /* 0x00000000000079c5 */ /* 0x000fe20000000000 */
[----:B------:R-:W-:Y:S02]  /*2420*/  UISETP.NE.AND UP0, UPT, UR7, URZ, UPT ;  /* 0x0000003f0700728c */ /* 0x000fe4000bf05270 */
[----:B------:R-:W-:Y:S02]  /*2430*/  USHF.R.U32.HI UR13, URZ, 0x4, UR13 ;  /* 0x000000043f0d7899 */ /* 0x000fe4000801160d */
[----:B------:R-:W-:Y:S02]  /*2440*/  USEL UR8, UR8, URZ, !UP0 ;  /* 0x0000003f08087287 */ /* 0x000fe4000c000000 */
[----:B------:R-:W-:Y:S02]  /*2450*/  ULOP3.LUT UR13, UR13, 0x3fff, URZ, 0xc0, !UPT ;  /* 0x00003fff0d0d7892 */ /* 0x000fe4000f8ec03f */
[----:B------:R-:W-:-:S02]  /*2460*/  ULOP3.LUT UR7, UR11, 0x10000, URZ, 0xfc, !UPT ;  /* 0x000100000b077892 */ /* 0x000fc4000f8efc3f */
[----:B------:R-:W-:Y:S02]  /*2470*/  ULOP3.LUT UR13, UR13, 0x10000, URZ, 0xfc, !UPT ;  /* 0x000100000d0d7892 */ /* 0x000fe4000f8efc3f */
[----:B------:R-:W-:Y:S02]  /*2480*/  UISETP.NE.U32.AND UP0, UPT, UR8, URZ, UPT ;  /* 0x0000003f0800728c */ /* 0x000fe4000bf05070 */
[----:B------:R-:W-:Y:S02]  /*2490*/  ULEA UR8, UR12, UR7, 0xb ;  /* 0x000000070c087291 */ /* 0x000fe4000f8e583f */
[----:B------:R-:W-:Y:S02]  /*24a0*/  ULEA UR7, UR12, UR13, 0x7 ;  /* 0x0000000d0c077291 */ /* 0x000fe4000f8e383f */
[----:B------:R-:W-:Y:S02]  /*24b0*/  UIADD3 UR13, UR8, 0x200, URZ ;  /* 0x00000200080d7890 */ /* 0x000fe4000fffe03f */
[----:B------:R-:W-:-:S02]  /*24c0*/  UIADD3 UR14, UR8, 0x400, URZ ;  /* 0x00000400080e7890 */ /* 0x000fc4000fffe03f */
[----:B------:R-:W-:Y:S01]  /*24d0*/  UMOV UR16, UR8 ;  /* 0x0000000800107c82 */ /* 0x000fe20008000000 */
[----:B------:R-:W-:Y:S01]  /*24e0*/  UMOV UR17, 0x80000020 ;  /* 0x8000002000117882 */ /* 0x000fe20000000000 */
[----:B------:R-:W-:Y:S01]  /*24f0*/  UMOV UR18, UR7 ;  /* 0x0000000700127c82 */ /* 0x000fe20008000000 */
[----:B------:R-:W-:Y:S01]  /*2500*/  UMOV UR19, 0x80000020 ;  /* 0x8000002000137882 */ /* 0x000fe20000000000 */
[----:B------:R-:W-:Y:S01]  /*2510*/  UIADD3 UR15, UR8, 0x600, URZ ;  /* 0x00000600080f7890 */ /* 0x000fe2000fffe03f */
[----:B------:R-:W-:Y:S01]  /*2520*/  QGMMA.64x32x32.F32.E4M3.E4M3 R72, gdesc[UR16], R72, UP0 ;  /* 0x00600000104879f3 */ /* 0x000fe2000bf00848 */
        /* <DEDUP_REMOVED lines=9> */
[----:B------:R-:W-:-:S02]  /*25c0*/  UMOV UR17, 0x80000020 ;  /* 0x8000002000117882 */ /* 0x000fc40000000000 */
[----:B------:R-:W-:Y:S01]  /*25d0*/  QGMMA.64x32x32.F32.E4M3.E4M3 R24, gdesc[UR16], R24, UP0 ;  /* 0x00600000101879f3 */ /* 0x000fe2000bf00818 */
[----:B------:R-:W-:Y:S02]  /*25e0*/  UIADD3 UR16, UR8, 0x2, URZ ;  /* 0x0000000208107890 */ /* 0x000fe4000fffe03f */
[----:B------:R-:W-:Y:S02]  /*25f0*/  UIADD3 UR18, UR7, 0x2, URZ ;  /* 0x0000000207127890 */ /* 0x000fe4000fffe03f */
[----:B------:R-:W-:Y:S01]  /*2600*/  UIADD3 UR7, UR8, 0x202, URZ ;  /* 0x0000020208077890 */ /* 0x000fe2000fffe03f */
[----:B------:R-:W-:Y:S01]  /*2610*/  UMOV UR17, 0x80000020 ;  /* 0x8000002000117882 */ /* 0x000fe20000000000 */
[----:B------:R-:W-:Y:S01]  /*2620*/  UMOV UR19, 0x80000020 ;  /* 0x8000002000137882 */ /* 0x000fe20000000000 */
[----:B------:R-:W-:Y:S02]  /*2630*/  UIADD3 UR8, UR8, 0x602, URZ ;  /* 0x0000060208087890 */ /* 0x000fe4000fffe03f */
[----:B------:R-:W-:-:S02]  /*2640*/  UISETP.NE.AND UP0, UPT, UR6, UR22, UPT ;  /* 0x000000160600728c */ /* 0x000fc4000bf05270 */
[----:B------:R-:W-:Y:S01]  /*2650*/  QGMMA.64x32x32.F32.E4M3.E4M3 R72, gdesc[UR16], R72 ;  /* 0x00600000104879f3 */ /* 0x000fe20008700848 */
[----:B------:R-:W-:Y:S01]  /*2660*/  UMOV UR16, UR7 ;  /* 0x0000000700107c82 */ /* 0x000fe20008000000 */
[----:B------:R-:W-:Y:S01]  /*2670*/  UMOV UR17, 0x80000020 ;  /* 0x8000002000117882 */ /* 0x000fe20000000000 */
[----:B------:R-:W-:Y:S01]  /*2680*/  USEL UR7, URZ, 0x1, UP0 ;  /* 0x000000013f077887 */ /* 0x000fe20008000000 */
[----:B------:R-:W-:Y:S01]  /*2690*/  QGMMA.64x32x32.F32.E4M3.E4M3 R56, gdesc[UR16], R56 ;  /* 0x00600000103879f3 */ /* 0x000fe20008700838 */
[----:B------:R-:W-:Y:S01]  /*26a0*/  UMOV UR16, UR13 ;  /* 0x0000000d00107c82 */ /* 0x000fe20008000000 */
[----:B------:R-:W-:Y:S02]  /*26b0*/  UMOV UR17, 0x80000020 ;  /* 0x8000002000117882 */ /* 0x000fe40000000000 */
[----:B------:R-:W-:Y:S01]  /*26c0*/  QGMMA.64x32x32.F32.E4M3.E4M3 R40, gdesc[UR16], R40 ;  /* 0x00600000102879f3 */ /* 0x000fe20008700828 */
[----:B------:R-:W-:Y:S01]  /*26d0*/  UMOV UR16, UR8 ;  /* 0x0000000800107c82 */ /* 0x000fe20008000000 */
[----:B------:R-:W-:Y:S01]  /*26e0*/  UMOV UR17, 0x80000020 ;  /* 0x8000002000117882 */ /* 0x000fe20000000000 */
[----:B------:R-:W-:Y:S01]  /*26f0*/  ISETP.NE.AND P0, PT, RZ, UR7, PT ;  /* 0x00000007ff007c0c */ /* 0x000fe2000bf05270 */
[----:B------:R-:W-:Y:S03]  /*2700*/  QGMMA.64x32x32.F32.E4M3.E4M3 R24, gdesc[UR16], R24, gsb0 ;  /* 0x00600000101879f3 */ /* 0x000fe60008000818 */
[----:B------:R-:W-:-:S09]  /*2710*/  WARPGROUP.DEPBAR.LE gsb0, 0x1 ;  /* 0x00008000000079c5 */ /* 0x000fd20000010100 */
[----:B------:R-:W-:Y:S05]  /*2720*/  @!P0 BRA `(.L_x_28) ;  /* 0x0000000400088947 */ /* 0x000fea0003800000 */
[----:B------:R-:W-:Y:S02]  /*2730*/  WARPGROUP.DEPBAR.LE gsb0, 0x0 ;  /* 0x00008000000079c5 */ /* 0x000fe40000010000 */
[----:B------:R-:W-:-:S01]  /*2740*/  FADD R161, R72, R161 ;  /* 0x000000a148a17221 */ /* 0x000fc20000000000 */
[----:B------:R-:W-:Y:S01]  /*2750*/  FADD R156, R73, R156 ;  /* 0x0000009c499c7221 */ /* 0x000fe20000000000 */
        /* <DEDUP_REMOVED lines=62> */
[----:B------:R-:W-:-:S06]  /*2b40*/  UMOV UR6, URZ ;  /* 0x0000003f00067c82 */ /* 0x000fcc0008000000 */
.L_x_28:
[----:B------:R-:W-:Y:S05]  /*2b50*/  @!P1 BRA `(.L_x_29) ;  /* 0x0000000000049947 */ /* 0x000fea0003800000 */
[----:B------:R-:W-:Y:S01]  /*2b60*/  BPT.TRAP 0x1 ;  /* 0x000000040000795c */ /* 0x000fe20000300000 */
.L_x_29:
[----:B------:R-:W-:-:S13]  /*2b70*/  ISETP.NE.AND P0, PT, R6, RZ, PT ;  /* 0x000000ff0600720c */ /* 0x000fda0003f05270 */
[----:B01----:R-:W-:-:S05]  /*2b80*/  @P0 LEA R13, R11, UR10, 0x3 ;  /* 0x0000000a0b0d0c11 */ /* 0x003fca000f8e18ff */
[----:B------:R-:W-:-:S05]  /*2b90*/  @P0 VIADD R14, R13, 0x30 ;  /* 0x000000300d0e0836 */ /* 0x000fca0000000000 */
[----:B------:R-:W-:-:S04]  /*2ba0*/  @P0 PRMT R14, R7, 0x654, R14 ;  /* 0x00000654070e0816 */ /* 0x000fc8000000000e */
[----:B------:R0:W-:Y:S01]  /*2bb0*/  @P0 SYNCS.ARRIVE.TRANS64.RED.A1T0 RZ, [R14+URZ], RZ ;  /* 0x000000ff0eff09a7 */ /* 0x0001e2000810043f */
[----:B------:R-:W-:-:S13]  /*2bc0*/  ISETP.GT.U32.AND P0, PT, R5, 0x1, PT ;  /* 0x000000010500780c */ /* 0x000fda0003f04070 */
[----:B0-----:R-:W-:Y:S05]  /*2bd0*/  @P0 BRA `(.L_x_30) ;  /* 0x0000000000040947 */ /* 0x001fea0003800000 */
[----:B------:R-:W-:Y:S01]  /*2be0*/  BPT.TRAP 0x1 ;  /* 0x000000040000795c */ /* 0x000fe20000300000 */
.L_x_30:
[----:B------:R-:W-:Y:S01]  /*2bf0*/  UIADD3 UR12, UR12, 0x1, URZ ;  /* 0x000000010c0c7890 */ /* 0x000fe2000fffe03f */
[C---:B------:R-:W-:Y:S01]  /*2c00*/  ISETP.GT.AND P1, PT, R10.reuse, 0x1, PT ;  /* 0x000000010a00780c */ /* 0x040fe20003f24270 */
[----:B------:R-:W-:Y:S02]  /*2c10*/  VIADD R11, R11, 0x1 ;  /* 0x000000010b0b7836 */ /* 0x000fe40000000000 */
[----:B------:R-:W-:Y:S01]  /*2c20*/  UISETP.NE.AND UP0, UPT, UR12, 0x6, UPT ;  /* 0x000000060c00788c */ /* 0x000fe2000bf05270 */
[----:B------:R-:W-:Y:S02]  /*2c30*/  VIADD R10, R10, 0xffffffff ;  /* 0xffffffff0a0a7836 */ /* 0x000fe40000000000 */
[C---:B------:R-:W-:Y:S01]  /*2c40*/  ISETP.NE.AND P0, PT, R11.reuse, 0x6, PT ;  /* 0x000000060b00780c */ /* 0x040fe20003f05270 */
[----:B------:R-:W-:Y:S02]  /*2c50*/  USEL UR8, URZ, 0x1, UP0 ;  /* 0x000000013f087887 */ /* 0x000fe40008000000 */
[----:B------:R-:W-:Y:S01]  /*2c60*/  USEL UR12, UR12, URZ, UP0 ;  /* 0x0000003f0c0c7287 */ /* 0x000fe20008000000 */
[----:B------:R-:W-:-:S03]  /*2c70*/  SEL R11, R11, RZ, P0 ;  /* 0x000000ff0b0b7207 */ /* 0x000fc60000000000 */
[----:B------:R-:W-:Y:S01]  /*2c80*/  LOP3.LUT R15, R15, UR8, RZ, 0x3c, !PT ;  /* 0x000000080f0f7c12 */ /* 0x000fe2000f8e3cff */
[----:B------:R-:W-:Y:S01]  /*2c90*/  UMOV UR8, 0x1 ;  /* 0x0000000100087882 */ /* 0x000fe20000000000 */
[----:B------:R-:W-:Y:S06]  /*2ca0*/  @P1 BRA `(.L_x_31) ;  /* 0xfffffff4009c1947 */ /* 0x000fec000383ffff */
.L_x_23:
[----:B------:R-:W-:Y:S01]  /*2cb0*/  UISETP.NE.AND UP0, UPT, UR6, URZ, UPT ;  /* 0x0000003f0600728c */ /* 0x000fe2000bf05270 */
[----:B01----:R-:W0:Y:S03]  /*2cc0*/  LDC R10, c[0x0][0x28c] ;  /* 0x0000a300ff0a7b82 */ /* 0x003e260000000800 */
[----:B------:R-:W-:-:S06]  /*2cd0*/  USEL UR6, URZ, 0x1, !UP0 ;  /* 0x000000013f067887 */ /* 0x000fcc000c000000 */
[----:B------:R-:W-:Y:S02]  /*2ce0*/  ISETP.NE.AND P0, PT, RZ, UR6, PT ;  /* 0x00000006ff007c0c */ /* 0x000fe4000bf05270 */
[----:B0-----:R-:W-:-:S11]  /*2cf0*/  ISETP.GE.AND P1, PT, R10, 0x1, PT ;  /* 0x000000010a00780c */ /* 0x001fd60003f26270 */
[----:B------:R-:W-:Y:S05]  /*2d00*/  @!P0 BRA `(.L_x_32) ;  /* 0x0000000400048947 */ /* 0x000fea0003800000 */
[----:B------:R-:W-:Y:S02]  /*2d10*/  WARPGROUP.DEPBAR.LE gsb0, 0x0 ;  /* 0x00008000000079c5 */ /* 0x000fe40000010000 */
[----:B------:R-:W-:Y:S01]  /*2d20*/  FADD R161, R72, R161 ;  /* 0x000000a148a17221 */ /* 0x000fe20000000000 */
        /* <DEDUP_REMOVED lines=62> */
[----:B------:R-:W-:-:S07]  /*3110*/  FADD R94, R94, R39 ;  /* 0x000000275e5e7221 */ /* 0x000fce0000000000 */
.L_x_32:
[----:B------:R-:W-:Y:S02]  /*3120*/  WARPGROUP.DEPBAR.LE gsb0, 0x0 ;  /* 0x00008000000079c5 */ /* 0x000fe40000010000 */
[----:B------:R-:W-:Y:S05]  /*3130*/  @!P1 BRA `(.L_x_33) ;  /* 0x0000000000549947 */ /* 0x000fea0003800000 */
[----:B------:R-:W-:-:S13]  /*3140*/  ISETP.NE.AND P0, PT, R160, 0x3, PT ;  /* 0x00000003a000780c */ /* 0x000fda0003f05270 */
[----:B------:R-:W-:Y:S05]  /*3150*/  @!P0 BRA `(.L_x_34) ;  /* 0x0000000000048947 */ /* 0x000fea0003800000 */
[----:B------:R-:W-:Y:S01]  /*3160*/  BPT.TRAP 0x1 ;  /* 0x000000040000795c */ /* 0x000fe20000300000 */
.L_x_34:
[----:B------:R-:W-:Y:S01]  /*3170*/  ISETP.NE.AND P0, PT, R6, RZ, PT ;  /* 0x000000ff0600720c */ /* 0x000fe20003f05270 */
[----:B------:R-:W-:Y:S01]  /*3180*/  BSSY B0, `(.L_x_35) ;  /* 0x000000e000007945 */ /* 0x000fe20003800000 */
[----:B------:R-:W-:-:S11]  /*3190*/  ISETP.GT.U32.AND P1, PT, R5, 0x1, PT ;  /* 0x000000010500780c */ /* 0x000fd60003f24070 */
[----:B------:R-:W-:Y:S05]  /*31a0*/  @!P0 BRA `(.L_x_36) ;  /* 0x00000000002c8947 */ /* 0x000fea0003800000 */
[----:B------:R-:W-:-:S04]  /*31b0*/  UISETP.LT.AND UP0, UPT, UR9, 0x1, UPT ;  /* 0x000000010900788c */ /* 0x000fc8000bf01270 */
[----:B------:R-:W-:-:S04]  /*31c0*/  USEL UR8, UR9, 0x1, UP0 ;  /* 0x0000000109087887 */ /* 0x000fc80008000000 */
[----:B------:R-:W-:-:S04]  /*31d0*/  UIADD3 UR8, UR5, UR9, -UR8 ;  /* 0x0000000905087290 */ /* 0x000fc8000fffe808 */
[----:B------:R-:W-:-:S04]  /*31e0*/  UIMAD.WIDE.U32 UR6, UR8, -0x55555555, URZ ;  /* 0xaaaaaaab080678a5 */ /* 0x000fc8000f8e003f */
[----:B------:R-:W-:-:S04]  /*31f0*/  USHF.R.U32.HI UR6, URZ, 0x2, UR7 ;  /* 0x000000023f067899 */ /* 0x000fc80008011607 */
[----:B------:R-:W-:-:S04]  /*3200*/  UIMAD UR8, UR6, -0x6, UR8 ;  /* 0xfffffffa060878a4 */ /* 0x000fc8000f8e0208 */
[----:B------:R-:W-:-:S04]  /*3210*/  ULEA UR8, UR8, UR10, 0x3 ;  /* 0x0000000a08087291 */ /* 0x000fc8000f8e183f */
[----:B------:R-:W-:-:S06]  /*3220*/  UIADD3 UR8, UR8, 0x30, URZ ;  /* 0x0000003008087890 */ /* 0x000fcc000fffe03f */
[----:B------:R-:W-:-:S05]  /*3230*/  IMAD.U32 R10, RZ, RZ, UR8 ;  /* 0x00000008ff0a7e24 */ /* 0x000fca000f8e00ff */
[----:B------:R-:W-:-:S04]  /*3240*/  PRMT R10, R7, 0x654, R10 ;  /* 0x00000654070a7816 */ /* 0x000fc8000000000a */
[----:B------:R0:W-:Y:S03]  /*3250*/  SYNCS.ARRIVE.TRANS64.RED.A1T0 RZ, [R10+URZ], RZ ;  /* 0x000000ff0aff79a7 */ /* 0x0001e6000810043f */
.L_x_36:
[----:B------:R-:W-:Y:S05]  /*3260*/  BSYNC B0 ;  /* 0x0000000000007941 */ /* 0x000fea0003800000 */
.L_x_35:
[----:B------:R-:W-:Y:S05]  /*3270*/  @P1 BRA `(.L_x_33) ;  /* 0x0000000000041947 */ /* 0x000fea0003800000 */
[----:B------:R-:W-:Y:S01]  /*3280*/  BPT.TRAP 0x1 ;  /* 0x000000040000795c */ /* 0x000fe20000300000 */
.L_x_33:
[----:B------:R-:W1:Y:S01]  /*3290*/  LDC R66, c[0x0][0x288] ;  /* 0x0000a200ff427b82 */ /* 0x000e620000000800 */
[----:B------:R-:W-:Y:S01]  /*32a0*/  IMAD.SHL.U32 R21, R9, 0x20, RZ ;  /* 0x0000002009157824 */ /* 0x000fe200078e00ff */
[--C-:B------:R-:W-:Y:S01]  /*32b0*/  SHF.R.U32.HI R9, RZ, 0x2, R4.reuse ;  /* 0x00000002ff097819 */ /* 0x100fe20000011604 */
[C---:B------:R-:W-:Y:S01]  /*32c0*/  IMAD.SHL.U32 R18, R4.reuse, 0x2, RZ ;  /* 0x0000000204127824 */ /* 0x040fe200078e00ff */
[----:B------:R-:W-:Y:S01]  /*32d0*/  SHF.R.U32.HI R13, RZ, 0x7, R4 ;  /* 0x00000007ff0d7819 */ /* 0x000fe20000011604 */
[----:B------:R-:W-:Y:S01]  /*32e0*/  UISETP.GE.U32.AND UP1, UPT, UR9, 0x6, UPT ;  /* 0x000000060900788c */ /* 0x000fe2000bf26070 */
[----:B0-----:R-:W-:Y:S01]  /*32f0*/  LOP3.LUT R10, R9, 0x7, RZ, 0xc0, !PT ;  /* 0x00000007090a7812 */ /* 0x001fe200078ec0ff */
[----:B------:R-:W-:Y:S01]  /*3300*/  ULDC.64 UR6, c[0x0][0x5d0] ;  /* 0x0001740000067ab9 */ /* 0x000fe20000000a00 */
[----:B------:R-:W-:Y:S01]  /*3310*/  LOP3.LUT R9, R13, 0x1, RZ, 0xc0, !PT ;  /* 0x000000010d097812 */ /* 0x000fe200078ec0ff */
[----:B------:R-:W-:Y:S01]  /*3320*/  UIADD3 UR5, UR9, UR5, URZ ;  /* 0x0000000509057290 */ /* 0x000fe2000fffe03f */
[----:B------:R-:W-:Y:S01]  /*3330*/  LOP3.LUT R11, R4, 0x60, RZ, 0xc0, !PT ;  /* 0x00000060040b7812 */ /* 0x000fe200078ec0ff */
[----:B------:R-:W-:Y:S01]  /*3340*/  IMAD.SHL.U32 R16, R8, 0x200, RZ ;  /* 0x0000020008107824 */ /* 0x000fe200078e00ff */
[----:B------:R-:W-:Y:S01]  /*3350*/  SHF.R.S32.HI R20, RZ, 0x1f, R12 ;  /* 0x0000001fff147819 */ /* 0x000fe2000001140c */
[----:B------:R-:W-:Y:S01]  /*3360*/  IMAD.SHL.U32 R17, R9, 0x40, RZ ;  /* 0x0000004009117824 */ /* 0x000fe200078e00ff */
[----:B------:R-:W-:Y:S01]  /*3370*/  LOP3.LUT R18, R21, 0x6, R18, 0xf8, !PT ;  /* 0x0000000615127812 */ /* 0x000fe200078ef812 */
[----:B------:R-:W-:Y:S01]  /*3380*/  UISETP.GT.U32.AND UP0, UPT, UR5, 0x5, UPT ;  /* 0x000000050500788c */ /* 0x000fe2000bf04070 */
[----:B------:R-:W-:Y:S01]  /*3390*/  SHF.R.U32.HI R13, RZ, 0x1, R11 ;  /* 0x00000001ff0d7819 */ /* 0x000fe2000001160b */
[----:B------:R-:W-:Y:S01]  /*33a0*/  IMAD R11, R20, UR6, RZ ;  /* 0x00000006140b7c24 */ /* 0x000fe2000f8e02ff */
[----:B------:R-:W-:Y:S01]  /*33b0*/  SHF.R.S32.HI R19, RZ, 0x1f, R18 ;  /* 0x0000001fff137819 */ /* 0x000fe20000011412 */
[----:B------:R-:W-:Y:S01]  /*33c0*/  UISETP.LT.U32.AND UP0, UPT, UR9, 0x6, UP0 ;  /* 0x000000060900788c */ /* 0x000fe20008701070 */
[--C-:B------:R-:W-:Y:S01]  /*33d0*/  IADD3 R14, RZ, -R13, -R10.reuse ;  /* 0x8000000dff0e7210 */ /* 0x100fe20007ffe80a */
[C---:B------:R-:W-:Y:S01]  /*33e0*/  IMAD R23, R12.reuse, UR7, R11 ;  /* 0x000000070c177c24 */ /* 0x040fe2000f8e020b */
[----:B------:R-:W-:Y:S01]  /*33f0*/  LOP3.LUT R17, R17, 0x40, R10, 0xe2, !PT ;  /* 0x0000004011117812 */ /* 0x000fe200078ee20a */
[----:B------:R-:W-:Y:S01]  /*3400*/  IMAD.WIDE.U32 R10, R12, UR6, R18 ;  /* 0x000000060c0a7c25 */ /* 0x000fe2000f8e0012 */
[----:B------:R-:W-:Y:S01]  /*3410*/  @UP1 UIMAD.WIDE.U32 UR6, UR5, -0x55555555, URZ ;  /* 0xaaaaaaab050618a5 */ /* 0x000fe2000f8e003f */
[----:B-1----:R-:W-:Y:S01]  /*3420*/  ISETP.GE.AND P0, PT, R21, R66, PT ;  /* 0x000000421500720c */ /* 0x002fe20003f06270 */
[----:B------:R-:W-:Y:S01]  /*3430*/  USEL UR8, URZ, 0x1, !UP0 ;  /* 0x000000013f087887 */ /* 0x000fe2000c000000 */
[----:B------:R-:W-:Y:S01]  /*3440*/  IMAD R67, R9, -0x40, R14 ;  /* 0xffffffc009437824 */ /* 0x000fe200078e020e */
[----:B------:R-:W-:Y:S01]  /*3450*/  @UP1 USHF.R.U32.HI UR6, URZ, 0x2, UR7 ;  /* 0x000000023f061899 */ /* 0x000fe20008011607 */
[----:B------:R-:W-:Y:S01]  /*3460*/  LOP3.LUT R9, R4, 0x3, RZ, 0xc0, !PT ;  /* 0x0000000304097812 */ /* 0x000fe200078ec0ff */
[----:B------:R-:W-:Y:S01]  /*3470*/  ULOP3.LUT UR4, UR4, UR8, URZ, 0x3c, !UPT ;  /* 0x0000000804047292 */ /* 0x000fe2000f8e3c3f */
[----:B------:R-:W-:Y:S01]  /*3480*/  IMAD.WIDE R14, R8, 0x200, RZ ;  /* 0x00000200080e7825 */ /* 0x000fe200078e02ff */
[----:B------:R-:W-:-:S02]  /*3490*/  ULDC UR7, c[0x0][0x284] ;  /* 0x0000a10000077ab9 */ /* 0x000fc40000000800 */
[C---:B------:R-:W-:Y:S01]  /*34a0*/  ISETP.GE.OR P0, PT, R16.reuse, UR7, P0 ;  /* 0x0000000710007c0c */ /* 0x040fe20008706670 */
[----:B------:R-:W-:Y:S01]  /*34b0*/  IMAD R66, R9, -0x2, R66 ;  /* 0xfffffffe09427824 */ /* 0x000fe200078e0242 */
[----:B------:R-:W-:Y:S01]  /*34c0*/  @UP1 ULOP3.LUT UR4, UR4, 0x1, UR6, 0x78, !UPT ;  /* 0x0000000104041892 */ /* 0x000fe2000f8e7806 */
[----:B------:R-:W-:Y:S01]  /*34d0*/  IADD3 R67, -R16, UR7, R67 ;  /* 0x0000000710437c10 */ /* 0x000fe2000fffe143 */
[----:B------:R-:W-:Y:S01]  /*34e0*/  IMAD.IADD R11, R11, 0x1, R23 ;  /* 0x000000010b0b7824 */ /* 0x000fe200078e0217 */
[----:B------:R-:W-:Y:S01]  /*34f0*/  LOP3.LUT R17, R14, R17, R13, 0xfe, !PT ;  /* 0x000000110e117212 */ /* 0x000fe200078efe0d */
[----:B------:R-:W-:Y:S02]  /*3500*/  IMAD.IADD R66, R66, 0x1, -R21 ;  /* 0x0000000142427824 */ /* 0x000fe400078e0a15 */
[----:B------:R-:W-:-:S05]  /*3510*/  IMAD.MOV.U32 R64, RZ, RZ, -0x1 ;  /* 0xffffffffff407424 */ /* 0x000fca00078e00ff */
[----:B------:R-:W-:Y:S05]  /*3520*/  @P0 BRA `(.L_x_37) ;  /* 0x0000006800d80947 */ /* 0x000fea0003800000 */
[----:B------:R-:W0:Y:S01]  /*3530*/  LDC.64 R8, c[0x0][0x5c8] ;  /* 0x00017200ff087b82 */ /* 0x000e220000000a00 */
[----:B---3-5:R-:W-:Y:S01]  /*3540*/  FSETP.NEU.AND P0, PT, R89, RZ, PT ;  /* 0x000000ff5900720b */ /* 0x028fe20003f0d000 */
[----:B------:R-:W-:Y:S01]  /*3550*/  BSSY B0, `(.L_x_37) ;  /* 0x00006b3000007945 */ /* 0x000fe20003800000 */
[-C--:B0-----:R-:W-:Y:S02]  /*3560*/  IMAD R16, R15, R8.reuse, RZ ;  /* 0x000000080f107224 */ /* 0x081fe400078e02ff */
[----:B------:R-:W-:-:S04]  /*3570*/  IMAD.WIDE.U32 R10, R17, R8, R10 ;  /* 0x00000008110a7225 */ /* 0x000fc800078e000a */
[----:B------:R-:W-:-:S04]  /*3580*/  IMAD R65, R17, R9, R16 ;  /* 0x0000000911417224 */ /* 0x000fc800078e0210 */
[----:B------:R-:W-:Y:S01]  /*3590*/  IMAD.IADD R65, R11, 0x1, R65 ;  /* 0x000000010b417824 */ /* 0x000fe200078e0241 */
[----:B------:R-:W-:Y:S06]  /*35a0*/  @!P0 BRA `(.L_x_38) ;  /* 0x0000003c00c88947 */ /* 0x000fec0003800000 */
[----:B------:R-:W-:Y:S01]  /*35b0*/  ULDC.64 UR6, c[0x0][0x5b8] ;  /* 0x00016e0000067ab9 */ /* 0x000fe20000000a00 */
[----:B------:R-:W-:Y:S01]  /*35c0*/  ISETP.GE.AND P1, PT, R67, 0x1, PT ;  /* 0x000000014300780c */ /* 0x000fe20003f26270 */
[----:B------:R-:W-:Y:S01]  /*35d0*/  IMAD R13, R20, UR6, RZ ;  /* 0x00000006140d7c24 */ /* 0x000fe2000f8e02ff */
[----:B------:R-:W-:Y:S01]  /*35e0*/  ULDC.64 UR10, c[0x0][0x5a8] ;  /* 0x00016a00000a7ab9 */ /* 0x000fe20000000a00 */
[----:B------:R-:W-:Y:S01]  /*35f0*/  IMAD.WIDE.U32 R18, R12, UR6, R18 ;  /* 0x000000060c127c25 */ /* 0x000fe2000f8e0012 */
[----:B------:R-:W-:-:S03]  /*3600*/  ISETP.LT.OR P3, PT, R66, 0x1, !P1 ;  /* 0x000000014200780c */ /* 0x000fc60004f61670 */
[----:B------:R-:W-:Y:S01]  /*3610*/  IMAD R13, R12, UR7, R13 ;  /* 0x000000070c0d7c24 */ /* 0x000fe2000f8e020d */
[----:B------:R-:W-:Y:S01]  /*3620*/  ULDC.64 UR6, c[0x0][0x5b0] ;  /* 0x00016c0000067ab9 */ /* 0x000fe20000000a00 */
[----:B------:R-:W-:Y:S02]  /*3630*/  IMAD.MOV.U32 R12, RZ, RZ, R18 ;  /* 0x000000ffff0c7224 */ /* 0x000fe400078e0012 */
[----:B------:R-:W-:Y:S02]  /*3640*/  IMAD.IADD R13, R19, 0x1, R13 ;  /* 0x00000001130d7824 */ /* 0x000fe400078e020d */
[----:B------:R-:W-:Y:S02]  /*3650*/  IMAD R14, R15, UR6, RZ ;  /* 0x000000060f0e7c24 */ /* 0x000fe4000f8e02ff */
[----:B------:R-:W-:-:S04]  /*3660*/  IMAD.WIDE.U32 R18, R17, UR6, R12 ;  /* 0x0000000611127c25 */ /* 0x000fc8000f8e000c */
[--C-:B------:R-:W-:Y:S01]  /*3670*/  IMAD R21, R17, UR7, R14.reuse ;  /* 0x0000000711157c24 */ /* 0x100fe2000f8e020e */
[----:B------:R-:W-:Y:S02]  /*3680*/  IADD3 R18, P0, R18, UR10, RZ ;  /* 0x0000000a12127c10 */ /* 0x000fe4000ff1e0ff */
[----:B------:R-:W-:Y:S02]  /*3690*/  PRMT R14, RZ, 0x7610, R14 ;  /* 0x00007610ff0e7816 */ /* 0x000fe4000000000e */
[----:B------:R-:W-:Y:S02]  /*36a0*/  IADD3.X R19, R19, UR11, R21, P0, !PT ;  /* 0x0000000b13137c10 */ /* 0x000fe400087fe415 */
[----:B------:R-:W0:Y:S03]  /*36b0*/  @!P3 LDC.64 R20, c[0x0][0x5c0] ;  /* 0x00017000ff14bb82 */ /* 0x000e260000000a00 */
[----:B------:R-:W3:Y:S01]  /*36c0*/  @!P3 LDG.E.U8 R14, desc[UR20][R18.64] ;  /* 0x00000014120eb981 */ /* 0x000ee2000c1e1100 */
[----:B------:R-:W-:-:S13]  /*36d0*/  ISETP.LT.OR P2, PT, R66, 0x2, !P1 ;  /* 0x000000024200780c */ /* 0x000fda0004f41670 */
[----:B------:R-:W1:Y:S01]  /*36e0*/  @!P2 LDC.64 R28, c[0x0][0x5c0] ;  /* 0x00017000ff1cab82 */ /* 0x000e620000000a00 */
[----:B0-----:R-:W-:-:S05]  /*36f0*/  @!P3 IADD3 R20, P0, R10, R20, RZ ;  /* 0x000000140a14b210 */ /* 0x001fca0007f1e0ff */
[----:B------:R-:W-:Y:S01]  /*3700*/  @!P3 IMAD.X R21, R65, 0x1, R21, P0 ;  /* 0x000000014115b824 */ /* 0x000fe200000e0615 */
[----:B---3--:R-:W-:-:S04]  /*3710*/  LOP3.LUT R14, R14, 0xff, RZ, 0xc0, !PT ;  /* 0x000000ff0e0e7812 */ /* 0x008fc800078ec0ff */
[----:B------:R-:W-:-:S05]  /*3720*/  F2FP.F16.E4M3.UNPACK_B R14, R14 ;  /* 0x0000000eff0e723e */ /* 0x000fca00020006ff */
[----:B------:R-:W-:-:S05]  /*3730*/  HADD2.F32 R14, -RZ, R14.H0_H0 ;  /* 0x2000000eff0e7230 */ /* 0x000fca0000004100 */
[----:B------:R-:W-:-:S04]  /*3740*/  FMUL R14, R14, R89 ;  /* 0x000000590e0e7220 */ /* 0x000fc80000400000 */
[----:B--2---:R-:W-:-:S05]  /*3750*/  FFMA R14, R161, R88, R14 ;  /* 0x00000058a10e7223 */ /* 0x004fca000000000e */
[----:B------:R-:W-:Y:S02]  /*3760*/  F2FP.SATFINITE.E4M3.F32.PACK_AB_MERGE_C R27, RZ, R14, RZ ;  /* 0x0000000eff1b723e */ /* 0x000fe400048070ff */
[----:B------:R-:W-:-:S03]  /*3770*/  PRMT R14, RZ, 0x7610, R14 ;  /* 0x00007610ff0e7816 */ /* 0x000fc6000000000e */
[----:B------:R0:W-:Y:S04]  /*3780*/  @!P3 STG.E.U8 desc[UR20][R20.64], R27 ;  /* 0x0000001b1400b986 */ /* 0x0001e8000c101114 */
[----:B------:R-:W2:Y:S01]  /*3790*/  @!P2 LDG.E.U8 R14, desc[UR20][R18.64+0x1] ;  /* 0x00000114120ea981 */ /* 0x000ea2000c1e1100 */
[----:B------:R-:W-:Y:S02]  /*37a0*/  IADD3 R25, P0, R17, 0x8, RZ ;  /* 0x0000000811197810 */ /* 0x000fe40007f1e0ff */
[----:B-1----:R-:W-:-:S03]  /*37b0*/  @!P2 IADD3 R24, P5, R10, R28, RZ ;  /* 0x0000001c0a18a210 */ /* 0x002fc60007fbe0ff */
[----:B------:R-:W-:Y:S01]  /*37c0*/  IMAD.X R16, RZ, RZ, R15, P0 ;  /* 0x000000ffff107224 */ /* 0x000fe200000e060f */
[----:B------:R-:W-:Y:S01]  /*37d0*/  ISETP.GE.AND P0, PT, R67, 0x9, PT ;  /* 0x000000094300780c */ /* 0x000fe20003f06270 */
[----:B0-----:R-:W-:-:S03]  /*37e0*/  IMAD.WIDE.U32 R20, R25, UR6, R12 ;  /* 0x0000000619147c25 */ /* 0x001fc6000f8e000c */
[----:B------:R-:W-:Y:S01]  /*37f0*/  ISETP.LT.OR P3, PT, R66, 0x1, !P0 ;  /* 0x000000014200780c */ /* 0x000fe20004761670 */
[----:B------:R-:W-:Y:S01]  /*3800*/  IMAD R16, R16, UR6, RZ ;  /* 0x0000000610107c24 */ /* 0x000fe2000f8e02ff */
[----:B------:R-:W-:-:S03]  /*3810*/  IADD3 R20, P4, R20, UR10, RZ ;  /* 0x0000000a14147c10 */ /* 0x000fc6000ff9e0ff */
[----:B------:R-:W-:Y:S02]  /*3820*/  IMAD R27, R25, UR7, R16 ;  /* 0x00000007191b7c24 */ /* 0x000fe4000f8e0210 */
[----:B------:R-:W-:-:S03]  /*3830*/  @!P2 IMAD.X R25, R65, 0x1, R29, P5 ;  /* 0x000000014119a824 */ /* 0x000fc600028e061d */
[----:B------:R-:W-:Y:S02]  /*3840*/  IADD3.X R21, R21, UR11, R27, P4, !PT ;  /* 0x0000000b15157c10 */ /* 0x000fe4000a7fe41b */
[----:B--2---:R-:W-:-:S04]  /*3850*/  LOP3.LUT R14, R14, 0xff, RZ, 0xc0, !PT ;  /* 0x000000ff0e0e7812 */ /* 0x004fc800078ec0ff */
[----:B------:R-:W-:-:S05]  /*3860*/  F2FP.F16.E4M3.UNPACK_B R14, R14 ;  /* 0x0000000eff0e723e */ /* 0x000fca00020006ff */
[----:B------:R-:W-:-:S05]  /*3870*/  HADD2.F32 R14, -RZ, R14.H0_H0 ;  /* 0x2000000eff0e7230 */ /* 0x000fca0000004100 */
[----:B------:R-:W-:Y:S01]  /*3880*/  FMUL R23, R14, R89 ;  /* 0x000000590e177220 */ /* 0x000fe20000400000 */
[----:B------:R-:W-:-:S03]  /*3890*/  PRMT R14, RZ, 0x7610, R14 ;  /* 0x00007610ff0e7816 */ /* 0x000fc6000000000e */
[----:B------:R-:W-:-:S05]  /*38a0*/  FFMA R23, R156, R88, R23 ;  /* 0x000000589c177223 */ /* 0x000fca0000000017 */
[----:B------:R-:W-:Y:S02]  /*38b0*/  F2FP.SATFINITE.E4M3.F32.PACK_AB_MERGE_C R29, RZ, R23, RZ ;  /* 0x00000017ff1d723e */ /* 0x000fe400048070ff */
[----:B------:R-:W0:Y:S03]  /*38c0*/  @!P3 LDC.64 R22, c[0x0][0x5c0] ;  /* 0x00017000ff16bb82 */ /* 0x000e260000000a00 */
[----:B------:R1:W-:Y:S04]  /*38d0*/  @!P2 STG.E.U8 desc[UR20][R24.64+0x1], R29 ;  /* 0x0000011d1800a986 */ /* 0x0003e8000c101114 */
[----:B------:R-:W2:Y:S01]  /*38e0*/  @!P3 LDG.E.U8 R14, desc[UR20][R20.64] ;  /* 0x00000014140eb981 */ /* 0x000ea2000c1e1100 */
[----:B------:R-:W-:-:S13]  /*38f0*/  ISETP.LT.OR P2, PT, R66, 0x2, !P0 ;  /* 0x000000024200780c */ /* 0x000fda0004741670 */
[----:B-1----:R-:W1:Y:S01]  /*3900*/  @!P2 LDC.64 R28, c[0x0][0x5c0] ;  /* 0x00017000ff1cab82 */ /* 0x002e620000000a00 */
[----:B0-----:R-:W-:-:S04]  /*3910*/  @!P3 IADD3 R22, P4, P5, R10, R22, R95 ;  /* 0x000000160a16b210 */ /* 0x001fc80007d9e05f */
[----:B------:R-:W-:Y:S02]  /*3920*/  @!P3 IADD3.X R23, R65, R23, R92, P4, P5 ;  /* 0x000000174117b210 */ /* 0x000fe400027ea45c */
[----:B--2---:R-:W-:-:S04]  /*3930*/  LOP3.LUT R14, R14, 0xff, RZ, 0xc0, !PT ;  /* 0x000000ff0e0e7812 */ /* 0x004fc800078ec0ff */
[----:B------:R-:W-:-:S05]  /*3940*/  F2FP.F16.E4M3.UNPACK_B R14, R14 ;  /* 0x0000000eff0e723e */ /* 0x000fca00020006ff */
[----:B------:R-:W-:-:S05]  /*3950*/  HADD2.F32 R14, -RZ, R14.H0_H0 ;  /* 0x2000000eff0e7230 */ /* 0x000fca0000004100 */
[----:B------:R-:W-:-:S04]  /*3960*/  FMUL R14, R14, R89 ;  /* 0x000000590e0e7220 */ /* 0x000fc80000400000 */
[----:B------:R-:W-:-:S05]  /*3970*/  FFMA R14, R159, R88, R14 ;  /* 0x000000589f0e7223 */ /* 0x000fca000000000e */
[----:B------:R-:W-:Y:S02]  /*3980*/  F2FP.SATFINITE.E4M3.F32.PACK_AB_MERGE_C R27, RZ, R14, RZ ;  /* 0x0000000eff1b723e */ /* 0x000fe400048070ff */
[----:B------:R-:W-:-:S03]  /*3990*/  PRMT R14, RZ, 0x7610, R14 ;  /* 0x00007610ff0e7816 */ /* 0x000fc6000000000e */
[----:B------:R0:W-:Y:S04]  /*39a0*/  @!P3 STG.E.U8 desc[UR20][R22.64], R27 ;  /* 0x0000001b1600b986 */ /* 0x0001e8000c101114 */
[----:B------:R-:W2:Y:S01]  /*39b0*/  @!P2 LDG.E.U8 R14, desc[UR20][R20.64+0x1] ;  /* 0x00000114140ea981 */ /* 0x000ea2000c1e1100 */
[----:B------:R-:W-:Y:S02]  /*39c0*/  ISETP.LT.OR P3, PT, R66, 0x9, !P1 ;  /* 0x000000094200780c */ /* 0x000fe40004f61670 */
[----:B-1----:R-:W-:-:S11]  /*39d0*/  @!P2 IADD3 R24, P4, P5, R10, R28, R95 ;  /* 0x0000001c0a18a210 */ /* 0x002fd60007d9e05f */
[----:B0-----:R-:W0:Y:S01]  /*39e0*/  @!P3 LDC.64 R22, c[0x0][0x5c0] ;  /* 0x00017000ff16bb82 */ /* 0x001e220000000a00 */
[----:B--2---:R-:W-:-:S04]  /*39f0*/  LOP3.LUT R14, R14, 0xff, RZ, 0xc0, !PT ;  /* 0x000000ff0e0e7812 */ /* 0x004fc800078ec0ff */
[----:B------:R-:W-:-:S05]  /*3a00*/  F2FP.F16.E4M3.UNPACK_B R14, R14 ;  /* 0x0000000eff0e723e */ /* 0x000fca00020006ff */
[----:B------:R-:W-:-:S05]  /*3a10*/  HADD2.F32 R14, -RZ, R14.H0_H0 ;  /* 0x2000000eff0e7230 */ /* 0x000fca0000004100 */
[----:B------:R-:W-:Y:S01]  /*3a20*/  FMUL R25, R14, R89 ;  /* 0x000000590e197220 */ /* 0x000fe20000400000 */
[----:B------:R-:W-:-:S03]  /*3a30*/  PRMT R14, RZ, 0x7610, R14 ;  /* 0x00007610ff0e7816 */ /* 0x000fc6000000000e */
[----:B------:R-:W-:Y:S01]  /*3a40*/  FFMA R158, R158, R88, R25 ;  /* 0x000000589e9e7223 */ /* 0x000fe20000000019 */
[----:B------:R-:W-:-:S04]  /*3a50*/  @!P2 IADD3.X R25, R65, R29, R92, P4, P5 ;  /* 0x0000001d4119a210 */ /* 0x000fc800027ea45c */
[----:B------:R-:W-:-:S05]  /*3a60*/  F2FP.SATFINITE.E4M3.F32.PACK_AB_MERGE_C R27, RZ, R158, RZ ;  /* 0x0000009eff1b723e */ /* 0x000fca00048070ff */
[----:B------:R1:W-:Y:S04]  /*3a70*/  @!P2 STG.E.U8 desc[UR20][R24.64+0x1], R27 ;  /* 0x0000011b1800a986 */ /* 0x0003e8000c101114 */
[----:B------:R-:W2:Y:S01]  /*3a80*/  @!P3 LDG.E.U8 R14, desc[UR20][R18.64+0x8] ;  /* 0x00000814120eb981 */ /* 0x000ea2000c1e1100 */
[----:B------:R-:W-:Y:S02]  /*3a90*/  ISETP.LT.OR P2, PT, R66, 0xa, !P1 ;  /* 0x0000000a4200780c */ /* 0x000fe40004f41670 */
[----:B0-----:R-:W-:-:S05]  /*3aa0*/  @!P3 IADD3 R22, P4, R10, R22, RZ ;  /* 0x000000160a16b210 */ /* 0x001fca0007f9e0ff */
[----:B------:R-:W-:-:S06]  /*3ab0*/  @!P3 IMAD.X R23, R65, 0x1, R23, P4 ;  /* 0x000000014117b824 */ /* 0x000fcc00020e0617 */
[----:B------:R-:W0:Y:S01]  /*3ac0*/  @!P2 LDC.64 R28, c[0x0][0x5c0] ;  /* 0x00017000ff1cab82 */ /* 0x000e220000000a00 */
[----:B--2---:R-:W-:-:S04]  /*3ad0*/  LOP3.LUT R14, R14, 0xff, RZ, 0xc0, !PT ;  /* 0x000000ff0e0e7812 */ /* 0x004fc800078ec0ff */
[----:B------:R-:W-:-:S05]  /*3ae0*/  F2FP.F16.E4M3.UNPACK_B R14, R14 ;  /* 0x0000000eff0e723e */ /* 0x000fca00020006ff */
[----:B------:R-:W-:-:S05]  /*3af0*/  HADD2.F32 R14, -RZ, R14.H0_H0 ;  /* 0x2000000eff0e7230 */ /* 0x000fca0000004100 */
[----:B------:R-:W-:-:S04]  /*3b00*/  FMUL R14, R14, R89 ;  /* 0x000000590e0e7220 */ /* 0x000fc80000400000 */
[----:B------:R-:W-:-:S05]  /*3b10*/  FFMA R14, R157, R88, R14 ;  /* 0x000000589d0e7223 */ /* 0x000fca000000000e */
[----:B-1----:R-:W-:Y:S02]  /*3b20*/  F2FP.SATFINITE.E4M3.F32.PACK_AB_MERGE_C R27, RZ, R14, RZ ;  /* 0x0000000eff1b723e */ /* 0x002fe400048070ff */
[----:B------:R-:W-:-:S03]  /*3b30*/  PRMT R14, RZ, 0x7610, R14 ;  /* 0x00007610ff0e7816 */ /* 0x000fc6000000000e */
[----:B------:R1:W-:Y:S04]  /*3b40*/  @!P3 STG.E.U8 desc[UR20][R22.64+0x8], R27 ;  /* 0x0000081b1600b986 */ /* 0x0003e8000c101114 */
[----:B------:R-:W2:Y:S01]  /*3b50*/  @!P2 LDG.E.U8 R14, desc[UR20][R18.64+0x9] ;  /* 0x00000914120ea981 */ /* 0x000ea2000c1e1100 */
[----:B------:R-:W-:Y:S02]  /*3b60*/  ISETP.LT.OR P3, PT, R66, 0x9, !P0 ;  /* 0x000000094200780c */ /* 0x000fe40004761670 */
[----:B0-----:R-:W-:-:S11]  /*3b70*/  @!P2 IADD3 R24, P4, R10, R28, RZ ;  /* 0x0000001c0a18a210 */ /* 0x001fd60007f9e0ff */
[----:B-1----:R-:W0:Y:S01]  /*3b80*/  @!P3 LDC.64 R22, c[0x0][0x5c0] ;  /* 0x00017000ff16bb82 */ /* 0x002e220000000a00 */
[----:B--2---:R-:W-:-:S04]  /*3b90*/  LOP3.LUT R14, R14, 0xff, RZ, 0xc0, !PT ;  /* 0x000000ff0e0e7812 */ /* 0x004fc800078ec0ff */
[----:B------:R-:W-:-:S05]  /*3ba0*/  F2FP.F16.E4M3.UNPACK_B R14, R14 ;  /* 0x0000000eff0e723e */ /* 0x000fca00020006ff */
[----:B------:R-:W-:-:S05]  /*3bb0*/  HADD2.F32 R14, -RZ, R14.H0_H0 ;  /* 0x2000000eff0e7230 */ /* 0x000fca0000004100 */
[----:B------:R-:W-:Y:S01]  /*3bc0*/  FMUL R25, R14, R89 ;  /* 0x000000590e197220 */ /* 0x000fe20000400000 */
[----:B------:R-:W-:-:S03]  /*3bd0*/  PRMT R14, RZ, 0x7610, R14 ;  /* 0x00007610ff0e7816 */ /* 0x000fc6000000000e */
[----:B------:R-:W-:Y:S01]  /*3be0*/  FFMA R152, R152, R88, R25 ;  /* 0x0000005898987223 */ /* 0x000fe20000000019 */
[----:B------:R-:W-:-:S04]  /*3bf0*/  @!P2 IMAD.X R25, R65, 0x1, R29, P4 ;  /* 0x000000014119a824 */ /* 0x000fc800020e061d */
[----:B------:R-:W-:-:S05]  /*3c00*/  F2FP.SATFINITE.E4M3.F32.PACK_AB_MERGE_C R27, RZ, R152, RZ ;  /* 0x00000098ff1b723e */ /* 0x000fca00048070ff */
[----:B------:R1:W-:Y:S04]  /*3c10*/  @!P2 STG.E.U8 desc[UR20][R24.64+0x9], R27 ;  /* 0x0000091b1800a986 */ /* 0x0003e8000c101114 */
[----:B------:R-:W2:Y:S01]  /*3c20*/  @!P3 LDG.E.U8 R14, desc[UR20][R20.64+0x8] ;  /* 0x00000814140eb981 */ /* 0x000ea2000c1e1100 */
[----:B------:R-:W-:Y:S02]  /*3c30*/  ISETP.LT.OR P2, PT, R66, 0xa, !P0 ;  /* 0x0000000a4200780c */ /* 0x000fe40004741670 */
[----:B0-----:R-:W-:-:S04]  /*3c40*/  @!P3 IADD3 R22, P4, P5, R10, R22, R95 ;  /* 0x000000160a16b210 */ /* 0x001fc80007d9e05f */
[----:B------:R-:W-:-:S07]  /*3c50*/  @!P3 IADD3.X R23, R65, R23, R92, P4, P5 ;  /* 0x000000174117b210 */ /* 0x000fce00027ea45c */
        /* <DEDUP_REMOVED lines=11> */
[----:B0-----:R-:W-:-:S11]  /*3d10*/  @!P2 IADD3 R24, P4, P5, R10, R28, R95 ;  /* 0x0000001c0a18a210 */ /* 0x001fd60007d9e05f */
[----:B-1----:R-:W0:Y:S01]  /*3d20*/  @!P3 LDC.64 R22, c[0x0][0x5c0] ;  /* 0x00017000ff16bb82 */ /* 0x002e220000000a00 */
        /* <DEDUP_REMOVED lines=74> */
[----:B------:R2:W3:Y:S01]  /*41d0*/  @!P1 LDG.E.U8 R14, desc[UR20][R18.64+0x19] ;  /* 0x00001914120e9981 */ /* 0x0004e2000c1e1100 */
[----:B------:R-:W-:Y:S02]  /*41e0*/  ISETP.LT.OR P2, PT, R66, 0x19, !P0 ;  /* 0x000000194200780c */ /* 0x000fe40004741670 */
[----:B0-----:R-:W-:-:S11]  /*41f0*/  @!P1 IADD3 R24, P3, R10, R28, RZ ;  /* 0x0000001c0a189210 */ /* 0x001fd60007f7e0ff */
[----:B--2---:R-:W0:Y:S01]  /*4200*/  @!P2 LDC.64 R18, c[0x0][0x5c0] ;  /* 0x00017000ff12ab82 */ /* 0x004e220000000a00 */
[----:B---3--:R-:W-:-:S04]  /*4210*/  LOP3.LUT R14, R14, 0xff, RZ, 0xc0, !PT ;  /* 0x000000ff0e0e7812 */ /* 0x008fc800078ec0ff */
[----:B------:R-:W-:-:S05]  /*4220*/  F2FP.F16.E4M3.UNPACK_B R14, R14 ;  /* 0x0000000eff0e723e */ /* 0x000fca00020006ff */
[----:B------:R-:W-:-:S05]  /*4230*/  HADD2.F32 R14, -RZ, R14.H0_H0 ;  /* 0x2000000eff0e7230 */ /* 0x000fca0000004100 */
[----:B------:R-:W-:Y:S01]  /*4240*/  FMUL R25, R14, R89 ;  /* 0x000000590e197220 */ /* 0x000fe20000400000 */
[----:B------:R-:W-:-:S03]  /*4250*/  PRMT R14, RZ, 0x7610, R14 ;  /* 0x00007610ff0e7816 */ /* 0x000fc6000000000e */
[----:B------:R-:W-:Y:S01]  /*4260*/  FFMA R142, R142, R88, R25 ;  /* 0x000000588e8e7223 */ /* 0x000fe20000000019 */
[----:B------:R-:W-:-:S04]  /*4270*/  @!P1 IMAD.X R25, R65, 0x1, R29, P3 ;  /* 0x0000000141199824 */ /* 0x000fc800018e061d */
[----:B-1----:R-:W-:-:S05]  /*4280*/  F2FP.SATFINITE.E4M3.F32.PACK_AB_MERGE_C R23, RZ, R142, RZ ;  /* 0x0000008eff17723e */ /* 0x002fca00048070ff */
        /* <DEDUP_REMOVED lines=14> */
[----:B------:R3:W4:Y:S01]  /*4370*/  @!P1 LDG.E.U8 R14, desc[UR20][R20.64+0x19] ;  /* 0x00001914140e9981 */ /* 0x000722000c1e1100 */
[----:B-1----:R-:W-:Y:S02]  /*4380*/  IADD3 R25, P0, R17, 0x80, RZ ;  /* 0x0000008011197810 */ /* 0x002fe40007f1e0ff */
[----:B0-----:R-:W-:-:S03]  /*4390*/  @!P1 IADD3 R22, P4, P5, R10, R28, R95 ;  /* 0x0000001c0a169210 */ /* 0x001fc60007d9e05f */
[----:B------:R-:W-:Y:S01]  /*43a0*/  IMAD.X R16, RZ, RZ, R15, P0 ;  /* 0x000000ffff107224 */ /* 0x000fe200000e060f */
[----:B------:R-:W-:Y:S01]  /*43b0*/  ISETP.GE.AND P0, PT, R67, 0x81, PT ;  /* 0x000000814300780c */ /* 0x000fe20003f06270 */
[----:B--2---:R-:W-:-:S03]  /*43c0*/  IMAD.WIDE.U32 R18, R25, UR6, R12 ;  /* 0x0000000619127c25 */ /* 0x004fc6000f8e000c */
[----:B------:R-:W-:Y:S01]  /*43d0*/  ISETP.LT.OR P3, PT, R66, 0x1, !P0 ;  /* 0x000000014200780c */ /* 0x000fe20004761670 */
[----:B------:R-:W-:Y:S01]  /*43e0*/  IMAD R16, R16, UR6, RZ ;  /* 0x0000000610107c24 */ /* 0x000fe2000f8e02ff */
[----:B------:R-:W-:-:S03]  /*43f0*/  IADD3 R18, P2, R18, UR10, RZ ;  /* 0x0000000a12127c10 */ /* 0x000fc6000ff5e0ff */
[----:B------:R-:W-:-:S05]  /*4400*/  IMAD R25, R25, UR7, R16 ;  /* 0x0000000719197c24 */ /* 0x000fca000f8e0210 */
[----:B------:R-:W-:-:S03]  /*4410*/  IADD3.X R19, R19, UR11, R25, P2, !PT ;  /* 0x0000000b13137c10 */ /* 0x000fc600097fe419 */
[----:B---3--:R-:W0:Y:S01]  /*4420*/  @!P3 LDC.64 R20, c[0x0][0x5c0] ;  /* 0x00017000ff14bb82 */ /* 0x008e220000000a00 */
[----:B----4-:R-:W-:-:S04]  /*4430*/  LOP3.LUT R14, R14, 0xff, RZ, 0xc0, !PT ;  /* 0x000000ff0e0e7812 */ /* 0x010fc800078ec0ff */
        /* <DEDUP_REMOVED lines=22> */
[----:B------:R-:W-:Y:S02]  /*45a0*/  IADD3 R25, P1, R17, 0x88, RZ ;  /* 0x0000008811197810 */ /* 0x000fe40007f3e0ff */
[----:B0-----:R-:W-:-:S03]  /*45b0*/  @!P2 IADD3 R24, P4, P5, R10, R28, R93 ;  /* 0x0000001c0a18a210 */ /* 0x001fc60007d9e05d */
[----:B------:R-:W-:Y:S01]  /*45c0*/  IMAD.X R16, RZ, RZ, R15, P1 ;  /* 0x000000ffff107224 */ /* 0x000fe200008e060f */
[----:B------:R-:W-:Y:S01]  /*45d0*/  ISETP.GE.AND P1, PT, R67, 0x89, PT ;  /* 0x000000894300780c */ /* 0x000fe20003f26270 */
[----:B-1----:R-:W-:-:S03]  /*45e0*/  IMAD.WIDE.U32 R20, R25, UR6, R12 ;  /* 0x0000000619147c25 */ /* 0x002fc6000f8e000c */
[----:B------:R-:W-:Y:S01]  /*45f0*/  ISETP.LT.OR P3, PT, R66, 0x1, !P1 ;  /* 0x000000014200780c */ /* 0x000fe20004f61670 */
[----:B------:R-:W-:-:S04]  /*4600*/  IMAD R16, R16, UR6, RZ ;  /* 0x0000000610107c24 */ /* 0x000fc8000f8e02ff */
[----:B------:R-:W-:Y:S01]  /*4610*/  IMAD R27, R25, UR7, R16 ;  /* 0x00000007191b7c24 */ /* 0x000fe2000f8e0210 */
[----:B------:R-:W-:Y:S02]  /*4620*/  @!P2 IADD3.X R25, R65, R29, R90, P4, P5 ;  /* 0x0000001d4119a210 */ /* 0x000fe400027ea45a */
[----:B------:R-:W-:-:S04]  /*4630*/  IADD3 R20, P4, R20, UR10, RZ ;  /* 0x0000000a14147c10 */ /* 0x000fc8000ff9e0ff */
[----:B------:R-:W-:Y:S02]  /*4640*/  IADD3.X R21, R21, UR11, R27, P4, !PT ;  /* 0x0000000b15157c10 */ /* 0x000fe4000a7fe41b */
[----:B------:R-:W0:Y:S01]  /*4650*/  @!P3 LDC.64 R26, c[0x0][0x5c0] ;  /* 0x00017000ff1abb82 */ /* 0x000e220000000a00 */
[----:B--2---:R-:W-:-:S04]  /*4660*/  LOP3.LUT R14, R14, 0xff, RZ, 0xc0, !PT ;  /* 0x000000ff0e0e7812 */ /* 0x004fc800078ec0ff */
[----:B------:R-:W-:-:S05]  /*4670*/  F2FP.F16.E4M3.UNPACK_B R14, R14 ;  /* 0x0000000eff0e723e */ /* 0x000fca00020006ff */
[----:B------:R-:W-:-:S05]  /*4680*/  HADD2.F32 R14, -RZ, R14.H0_H0 ;  /* 0x2000000eff0e7230 */ /* 0x000fca0000004100 */
[----:B------:R-:W-:Y:S01]  /*4690*/  FMUL R23, R14, R89 ;  /* 0x000000590e177220 */ /* 0x000fe20000400000 */
[----:B------:R-:W-:-:S03]  /*46a0*/  PRMT R14, RZ, 0x7610, R14 ;  /* 0x00007610ff0e7816 */ /* 0x000fc6000000000e */
[----:B------:R-:W-:-:S05]  /*46b0*/  FFMA R23, R146, R88, R23 ;  /* 0x0000005892177223 */ /* 0x000fca0000000017 */
[----:B------:R-:W-:-:S05]  /*46c0*/  F2FP.SATFINITE.E4M3.F32.PACK_AB_MERGE_C R29, RZ, R23, RZ ;  /* 0x00000017ff1d723e */ /* 0x000fca00048070ff */
[----:B------:R1:W-:Y:S04]  /*46d0*/  @!P2 STG.E.U8 desc[UR20][R24.64+0x1], R29 ;  /* 0x0000011d1800a986 */ /* 0x0003e8000c101114 */
[----:B------:R-:W2:Y:S01]  /*46e0*/  @!P3 LDG.E.U8 R14, desc[UR20][R20.64] ;  /* 0x00000014140eb981 */ /* 0x000ea2000c1e1100 */
[----:B------:R-:W-:Y:S02]  /*46f0*/  @!P3 IADD3 R23, P4, P5, R95, R10, R93 ;  /* 0x0000000a5f17b210 */ /* 0x000fe40007d9e05d */
[----:B------:R-:W-:Y:S02]  /*4700*/  ISETP.LT.OR P2, PT, R66, 0x2, !P1 ;  /* 0x000000024200780c */ /* 0x000fe40004f41670 */
[----:B------:R-:W-:Y:S02]  /*4710*/  @!P3 IADD3.X R16, R92, R65, R90, P4, P5 ;  /* 0x000000415c10b210 */ /* 0x000fe400027ea45a */
[----:B0-----:R-:W-:-:S05]  /*4720*/  @!P3 IADD3 R22, P4, R23, R26, RZ ;  /* 0x0000001a1716b210 */ /* 0x001fca0007f9e0ff */
[----:B------:R-:W-:-:S04]  /*4730*/  @!P3 IMAD.X R23, R16, 0x1, R27, P4 ;  /* 0x000000011017b824 */ /* 0x000fc800020e061b */
        /* <DEDUP_REMOVED lines=9> */
[----:B------:R-:W3:Y:S01]  /*47d0*/  @!P2 LDG.E.U8 R14, desc[UR20][R20.64+0x1] ;  /* 0x00000114140ea981 */ /* 0x000ee2000c1e1100 */
[----:B-1----:R-:W-:Y:S02]  /*47e0*/  @!P2 IADD3 R29, P4, P5, R95, R10, R93 ;  /* 0x0000000a5f1da210 */ /* 0x002fe40007d9e05d */
[----:B------:R-:W-:-:S13]  /*47f0*/  ISETP.LT.OR P3, PT, R66, 0x9, !P0 ;  /* 0x000000094200780c */ /* 0x000fda0004761670 */
[----:B--2---:R-:W1:Y:S01]  /*4800*/  @!P3 LDC.64 R22, c[0x0][0x5c0] ;  /* 0x00017000ff16bb82 */ /* 0x004e620000000a00 */
[----:B---3--:R-:W-:-:S04]  /*4810*/  LOP3.LUT R14, R14, 0xff, RZ, 0xc0, !PT ;  /* 0x000000ff0e0e7812 */ /* 0x008fc800078ec0ff */
[----:B------:R-:W-:-:S05]  /*4820*/  F2FP.F16.E4M3.UNPACK_B R14, R14 ;  /* 0x0000000eff0e723e */ /* 0x000fca00020006ff */
[----:B------:R-:W-:-:S05]  /*4830*/  HADD2.F32 R14, -RZ, R14.H0_H0 ;  /* 0x2000000eff0e7230 */ /* 0x000fca0000004100 */
[----:B------:R-:W-:Y:S01]  /*4840*/  FMUL R25, R14, R89 ;  /* 0x000000590e197220 */ /* 0x000fe20000400000 */
[----:B------:R-:W-:Y:S02]  /*4850*/  @!P2 IADD3.X R14, R92, R65, R90, P4, P5 ;  /* 0x000000415c0ea210 */ /* 0x000fe400027ea45a */
[----:B0-----:R-:W-:Y:S01]  /*4860*/  @!P2 IADD3 R24, P4, R29, R30, RZ ;  /* 0x0000001e1d18a210 */ /* 0x001fe20007f9e0ff */
[----:B------:R-:W-:-:S04]  /*4870*/  FFMA R140, R140, R88, R25 ;  /* 0x000000588c8c7223 */ /* 0x000fc80000000019 */
[----:B------:R-:W-:Y:S01]  /*4880*/  @!P2 IMAD.X R25, R14, 0x1, R31, P4 ;  /* 0x000000010e19a824 */ /* 0x000fe200020e061f */
[----:B------:R-:W-:Y:S02]  /*4890*/  F2FP.SATFINITE.E4M3.F32.PACK_AB_MERGE_C R27, RZ, R140, RZ ;  /* 0x0000008cff1b723e */ /* 0x000fe400048070ff */
[----:B------:R-:W-:-:S03]  /*48a0*/  PRMT R14, RZ, 0x7610, R14 ;  /* 0x00007610ff0e7816 */ /* 0x000fc6000000000e */
[----:B------:R0:W-:Y:S04]  /*48b0*/  @!P2 STG.E.U8 desc[UR20][R24.64+0x1], R27 ;  /* 0x0000011b1800a986 */ /* 0x0001e8000c101114 */
[----:B------:R-:W2:Y:S01]  /*48c0*/  @!P3 LDG.E.U8 R14, desc[UR20][R18.64+0x8] ;  /* 0x00000814120eb981 */ /* 0x000ea2000c1e1100 */
[----:B------:R-:W-:Y:S02]  /*48d0*/  ISETP.LT.OR P2, PT, R66, 0xa, !P0 ;  /* 0x0000000a4200780c */ /* 0x000fe40004741670 */
[----:B-1----:R-:W-:-:S04]  /*48e0*/  @!P3 IADD3 R22, P4, P5, R10, R22, R93 ;  /* 0x000000160a16b210 */ /* 0x002fc80007d9e05d */
[----:B------:R-:W-:-:S07]  /*48f0*/  @!P3 IADD3.X R23, R65, R23, R90, P4, P5 ;  /* 0x000000174117b210 */ /* 0x000fce00027ea45a */
[----:B------:R-:W1:Y:S01]  /*4900*/  @!P2 LDC.64 R28, c[0x0][0x5c0] ;  /* 0x00017000ff1cab82 */ /* 0x000e620000000a00 */
[----:B--2---:R-:W-:-:S04]  /*4910*/  LOP3.LUT R14, R14, 0xff, RZ, 0xc0, !PT ;  /* 0x000000ff0e0e7812 */ /* 0x004fc800078ec0ff */
[----:B------:R-:W-:-:S05]  /*4920*/  F2FP.F16.E4M3.UNPACK_B R14, R14 ;  /* 0x0000000eff0e723e */ /* 0x000fca00020006ff */
[----:B------:R-:W-:-:S05]  /*4930*/  HADD2.F32 R14, -RZ, R14.H0_H0 ;  /* 0x2000000eff0e7230 */ /* 0x000fca0000004100 */
[----:B------:R-:W-:-:S04]  /*4940*/  FMUL R14, R14, R89 ;  /* 0x000000590e0e7220 */ /* 0x000fc80000400000 */
[----:B------:R-:W-:-:S05]  /*4950*/  FFMA R14, R141, R88, R14 ;  /* 0x000000588d0e7223 */ /* 0x000fca000000000e */
[----:B0-----:R-:W-:Y:S02]  /*4960*/  F2FP.SATFINITE.E4M3.F32.PACK_AB_MERGE_C R27, RZ, R14, RZ ;  /* 0x0000000eff1b723e */ /* 0x001fe400048070ff */
[----:B------:R-:W-:-:S03]  /*4970*/  PRMT R14, RZ, 0x7610, R14 ;  /* 0x00007610ff0e7816 */ /* 0x000fc6000000000e */
[----:B------:R0:W-:Y:S04]  /*4980*/  @!P3 STG.E.U8 desc[UR20][R22.64+0x8], R27 ;  /* 0x0000081b1600b986 */ /* 0x0001e8000c101114 */
[----:B------:R-:W2:Y:S01]  /*4990*/  @!P2 LDG.E.U8 R14, desc[UR20][R18.64+0x9] ;  /* 0x00000914120ea981 */ /* 0x000ea2000c1e1100 */
[----:B------:R-:W-:Y:S02]  /*49a0*/  ISETP.LT.OR P3, PT, R66, 0x9, !P1 ;  /* 0x000000094200780c */ /* 0x000fe40004f61670 */
[----:B-1----:R-:W-:Y:S02]  /*49b0*/  @!P2 IADD3 R24, P4, P5, R10, R28, R93 ;  /* 0x0000001c0a18a210 */ /* 0x002fe40007d9e05d */
[----:B--2---:R-:W-:-:S04]  /*49c0*/  LOP3.LUT R14, R14, 0xff, RZ, 0xc0, !PT ;  /* 0x000000ff0e0e7812 */ /* 0x004fc800078ec0ff */
[----:B------:R-:W-:-:S05]  /*49d0*/  F2FP.F16.E4M3.UNPACK_B R14, R14 ;  /* 0x0000000eff0e723e */ /* 0x000fca00020006ff */
[----:B------:R-:W-:-:S05]  /*49e0*/  HADD2.F32 R14, -RZ, R14.H0_H0 ;  /* 0x2000000eff0e7230 */ /* 0x000fca0000004100 */
[----:B------:R-:W-:Y:S01]  /*49f0*/  FMUL R25, R14, R89 ;  /* 0x000000590e197220 */ /* 0x000fe20000400000 */
[----:B------:R-:W-:-:S03]  /*4a00*/  PRMT R14, RZ, 0x7610, R14 ;  /* 0x00007610ff0e7816 */ /* 0x000fc6000000000e */
[----:B------:R-:W-:Y:S01]  /*4a10*/  FFMA R138, R138, R88, R25 ;  /* 0x000000588a8a7223 */ /* 0x000fe20000000019 */
[----:B------:R-:W-:Y:S02]  /*4a20*/  @!P2 IADD3.X R25, R65, R29, R90, P4, P5 ;  /* 0x0000001d4119a210 */ /* 0x000fe400027ea45a */
[----:B------:R-:W1:Y:S02]  /*4a30*/  @!P3 LDC.64 R28, c[0x0][0x5c0] ;  /* 0x00017000ff1cbb82 */ /* 0x000e640000000a00 */
[----:B0-----:R-:W-:-:S05]  /*4a40*/  F2FP.SATFINITE.E4M3.F32.PACK_AB_MERGE_C R27, RZ, R138, RZ ;  /* 0x0000008aff1b723e */ /* 0x001fca00048070ff */
[----:B------:R0:W-:Y:S04]  /*4a50*/  @!P2 STG.E.U8 desc[UR20][R24.64+0x9], R27 ;  /* 0x0000091b1800a986 */ /* 0x0001e8000c101114 */
[----:B------:R-:W2:Y:S01]  /*4a60*/  @!P3 LDG.E.U8 R14, desc[UR20][R20.64+0x8] ;  /* 0x00000814140eb981 */ /* 0x000ea2000c1e1100 */
[----:B------:R-:W-:Y:S02]  /*4a70*/  @!P3 IADD3 R23, P4, P5, R95, R10, R93 ;  /* 0x0000000a5f17b210 */ /* 0x000fe40007d9e05d */
[----:B------:R-:W-:Y:S02]  /*4a80*/  ISETP.LT.OR P2, PT, R66, 0xa, !P1 ;  /* 0x0000000a4200780c */ /* 0x000fe40004f41670 */
[----:B------:R-:W-:Y:S02]  /*4a90*/  @!P3 IADD3.X R16, R92, R65, R90, P4, P5 ;  /* 0x000000415c10b210 */ /* 0x000fe400027ea45a */
[----:B-1----:R-:W-:-:S09]  /*4aa0*/  @!P3 IADD3 R22, P4, R23, R28, RZ ;  /* 0x0000001c1716b210 */ /* 0x002fd20007f9e0ff */
[----:B------:R-:W1:Y:S01]  /*4ab0*/  @!P2 LDC.64 R30, c[0x0][0x5c0] ;  /* 0x00017000ff1eab82 */ /* 0x000e620000000a00 */
[----:B------:R-:W-:Y:S01]  /*4ac0*/  @!P3 IMAD.X R23, R16, 0x1, R29, P4 ;  /* 0x000000011017b824 */ /* 0x000fe200020e061d */
        /* <DEDUP_REMOVED lines=9> */
[----:B------:R-:W-:Y:S02]  /*4b60*/  @!P2 IADD3 R29, P4, P5, R95, R10, R93 ;  /* 0x0000000a5f1da210 */ /* 0x000fe40007d9e05d */
[----:B------:R-:W-:-:S13]  /*4b70*/  ISETP.LT.OR P3, PT, R66, 0x11, !P0 ;  /* 0x000000114200780c */ /* 0x000fda0004761670 */
[----:B0-----:R-:W0:Y:S01]  /*4b80*/  @!P3 LDC.64 R22, c[0x0][0x5c0] ;  /* 0x00017000ff16bb82 */ /* 0x001e220000000a00 */
[----:B--2---:R-:W-:-:S04]  /*4b90*/  LOP3.LUT R14, R14, 0xff, RZ, 0xc0, !PT ;  /* 0x000000ff0e0e7812 */ /* 0x004fc800078ec0ff */
[----:B------:R-:W-:-:S05]  /*4ba0*/  F2FP.F16.E4M3.UNPACK_B R14, R14 ;  /* 0x0000000eff0e723e */ /* 0x000fca00020006ff */
[----:B------:R-:W-:-:S05]  /*4bb0*/  HADD2.F32 R14, -RZ, R14.H0_H0 ;  /* 0x2000000eff0e7230 */ /* 0x000fca0000004100 */
[----:B------:R-:W-:Y:S01]  /*4bc0*/  FMUL R25, R14, R89 ;  /* 0x000000590e197220 */ /* 0x000fe20000400000 */
[----:B------:R-:W-:Y:S02]  /*4bd0*/  @!P2 IADD3.X R14, R92, R65, R90, P4, P5 ;  /* 0x000000415c0ea210 */ /* 0x000fe400027ea45a */
[----:B-1----:R-:W-:Y:S01]  /*4be0*/  @!P2 IADD3 R24, P4, R29, R30, RZ ;  /* 0x0000001e1d18a210 */ /* 0x002fe20007f9e0ff */
[----:B------:R-:W-:-:S04]  /*4bf0*/  FFMA R136, R136, R88, R25 ;  /* 0x0000005888887223 */ /* 0x000fc80000000019 */
[----:B------:R-:W-:Y:S01]  /*4c00*/  @!P2 IMAD.X R25, R14, 0x1, R31, P4 ;  /* 0x000000010e19a824 */ /* 0x000fe200020e061f */
[----:B------:R-:W-:Y:S02]  /*4c10*/  F2FP.SATFINITE.E4M3.F32.PACK_AB_MERGE_C R27, RZ, R136, RZ ;  /* 0x00000088ff1b723e */ /* 0x000fe400048070ff */
[----:B------:R-:W-:-:S03]  /*4c20*/  PRMT R14, RZ, 0x7610, R14 ;  /* 0x00007610ff0e7816 */ /* 0x000fc6000000000e */
        /* <DEDUP_REMOVED lines=16> */
[----:B0-----:R-:W-:Y:S02]  /*4d30*/  @!P2 IADD3 R24, P4, P5, R10, R28, R93 ;  /* 0x0000001c0a18a210 */ /* 0x001fe40007d9e05d */
[----:B--2---:R-:W-:-:S04]  /*4d40*/  LOP3.LUT R14, R14, 0xff, RZ, 0xc0, !PT ;  /* 0x000000ff0e0e7812 */ /* 0x004fc800078ec0ff */
[----:B------:R-:W-:-:S05]  /*4d50*/  F2FP.F16.E4M3.UNPACK_B R14, R14 ;  /* 0x0000000eff0e723e */ /* 0x000fca00020006ff */
[----:B------:R-:W-:-:S05]  /*4d60*/  HADD2.F32 R14, -RZ, R14.H0_H0 ;  /* 0x2000000eff0e7230 */ /* 0x000fca0000004100 */
[----:B------:R-:W-:Y:S01]  /*4d70*/  FMUL R25, R14, R89 ;  /* 0x000000590e197220 */ /* 0x000fe20000400000 */
[----:B------:R-:W-:-:S03]  /*4d80*/  PRMT R14, RZ, 0x7610, R14 ;  /* 0x00007610ff0e7816 */ /* 0x000fc6000000000e */
[----:B------:R-:W-:Y:S01]  /*4d90*/  FFMA R134, R134, R88, R25 ;  /* 0x0000005886867223 */ /* 0x000fe20000000019 */
[----:B------:R-:W-:Y:S02]  /*4da0*/  @!P2 IADD3.X R25, R65, R29, R90, P4, P5 ;  /* 0x0000001d4119a210 */ /* 0x000fe400027ea45a */
[----:B------:R-:W0:Y:S02]  /*4db0*/  @!P3 LDC.64 R28, c[0x0][0x5c0] ;  /* 0x00017000ff1cbb82 */ /* 0x000e240000000a00 */
[----:B-1----:R-:W-:-:S05]  /*4dc0*/  F2FP.SATFINITE.E4M3.F32.PACK_AB_MERGE_C R27, RZ, R134, RZ ;  /* 0x00000086ff1b723e */ /* 0x002fca00048070ff */
[----:B------:R1:W-:Y:S04]  /*4dd0*/  @!P2 STG.E.U8 desc[UR20][R24.64+0x11], R27 ;  /* 0x0000111b1800a986 */ /* 0x0003e8000c101114 */
[----:B------:R-:W2:Y:S01]  /*4de0*/  @!P3 LDG.E.U8 R14, desc[UR20][R20.64+0x10] ;  /* 0x00001014140eb981 */ /* 0x000ea2000c1e1100 */
[----:B------:R-:W-:Y:S02]  /*4df0*/  @!P3 IADD3 R23, P4, P5, R95, R10, R93 ;  /* 0x0000000a5f17b210 */ /* 0x000fe40007d9e05d */
[----:B------:R-:W-:Y:S02]  /*4e00*/  ISETP.LT.OR P2, PT, R66, 0x12, !P1 ;  /* 0x000000124200780c */ /* 0x000fe40004f41670 */
[----:B------:R-:W-:Y:S02]  /*4e10*/  @!P3 IADD3.X R16, R92, R65, R90, P4, P5 ;  /* 0x000000415c10b210 */ /* 0x000fe400027ea45a */
[----:B0-----:R-:W-:-:S09]  /*4e20*/  @!P3 IADD3 R22, P4, R23, R28, RZ ;  /* 0x0000001c1716b210 */ /* 0x001fd20007f9e0ff */
[----:B------:R-:W0:Y:S01]  /*4e30*/  @!P2 LDC.64 R30, c[0x0][0x5c0] ;  /* 0x00017000ff1eab82 */ /* 0x000e220000000a00 */
[----:B------:R-:W-:Y:S01]  /*4e40*/  @!P3 IMAD.X R23, R16, 0x1, R29, P4 ;  /* 0x000000011017b824 */ /* 0x000fe200020e061d */
        /* <DEDUP_REMOVED lines=9> */
[----:B------:R-:W-:Y:S02]  /*4ee0*/  @!P2 IADD3 R29, P4, P5, R95, R10, R93 ;  /* 0x0000000a5f1da210 */ /* 0x000fe40007d9e05d */
[----:B------:R-:W-:-:S13]  /*4ef0*/  ISETP.LT.OR P3, PT, R66, 0x19, !P0 ;  /* 0x000000194200780c */ /* 0x000fda0004761670 */
[----:B-1----:R-:W1:Y:S01]  /*4f00*/  @!P3 LDC.64 R22, c[0x0][0x5c0] ;  /* 0x00017000ff16bb82 */ /* 0x002e620000000a00 */
[----:B--2---:R-:W-:-:S04]  /*4f10*/  LOP3.LUT R14, R14, 0xff, RZ, 0xc0, !PT ;  /* 0x000000ff0e0e7812 */ /* 0x004fc800078ec0ff */
        /* <DEDUP_REMOVED lines=37> */
[----:B------:R-:W-:Y:S02]  /*5170*/  @!P2 IADD3 R19, P0, P3, R95, R10, R93 ;  /* 0x0000000a5f13a210 */ /* 0x000fe40007b1e05d */
[----:B------:R-:W-:Y:S02]  /*5180*/  ISETP.LT.OR P1, PT, R66, 0x1a, !P1 ;  /* 0x0000001a4200780c */ /* 0x000fe40004f21670 */
[----:B0-----:R-:W-:Y:S02]  /*5190*/  @!P2 IADD3 R18, P4, R19, R26, RZ ;  /* 0x0000001a1312a210 */ /* 0x001fe40007f9e0ff */
[----:B------:R-:W-:-:S05]  /*51a0*/  @!P2 IADD3.X R16, R92, R65, R90, P0, P3 ;  /* 0x000000415c10a210 */ /* 0x000fca00007e645a */
        /* <DEDUP_REMOVED lines=11> */
[----:B-1----:R-:W-:-:S05]  /*5260*/  IADD3 R25, P0, R17, 0x100, RZ ;  /* 0x0000010011197810 */ /* 0x002fca0007f1e0ff */
[----:B--2---:R-:W-:Y:S01]  /*5270*/  IMAD.WIDE.U32 R18, R25, UR6, R12 ;  /* 0x0000000619127c25 */ /* 0x004fe2000f8e000c */
[----:B---3--:R-:W-:-:S04]  /*5280*/  LOP3.LUT R14, R14, 0xff, RZ, 0xc0, !PT ;  /* 0x000000ff0e0e7812 */ /* 0x008fc800078ec0ff */
[----:B------:R-:W-:-:S05]  /*5290*/  F2FP.F16.E4M3.UNPACK_B R14, R14 ;  /* 0x0000000eff0e723e */ /* 0x000fca00020006ff */
[----:B------:R-:W-:-:S05]  /*52a0*/  HADD2.F32 R14, -RZ, R14.H0_H0 ;  /* 0x2000000eff0e7230 */ /* 0x000fca0000004100 */
[----:B------:R-:W-:Y:S01]  /*52b0*/  FMUL R23, R14, R89 ;  /* 0x000000590e177220 */ /* 0x000fe20000400000 */
[----:B------:R-:W-:Y:S01]  /*52c0*/  IMAD.X R14, RZ, RZ, R15, P0 ;  /* 0x000000ffff0e7224 */ /* 0x000fe200000e060f */
[----:B------:R-:W-:Y:S02]  /*52d0*/  ISETP.GE.AND P0, PT, R67, 0x101, PT ;  /* 0x000001014300780c */ /* 0x000fe40003f06270 */
[----:B------:R-:W-:Y:S01]  /*52e0*/  FFMA R126, R126, R88, R23 ;  /* 0x000000587e7e7223 */ /* 0x000fe20000000017 */
[----:B------:R-:W-:Y:S01]  /*52f0*/  @!P1 IADD3 R23, P4, P5, R95, R10, R93 ;  /* 0x0000000a5f179210 */ /* 0x000fe20007d9e05d */
[----:B------:R-:W-:Y:S01]  /*5300*/  IMAD R14, R14, UR6, RZ ;  /* 0x000000060e0e7c24 */ /* 0x000fe2000f8e02ff */
[----:B------:R-:W-:Y:S02]  /*5310*/  ISETP.LT.OR P2, PT, R66, 0x1, !P0 ;  /* 0x000000014200780c */ /* 0x000fe40004741670 */
[----:B0-----:R-:W-:Y:S01]  /*5320*/  @!P1 IADD3 R22, P3, R23, R28, RZ ;  /* 0x0000001c17169210 */ /* 0x001fe20007f7e0ff */
[----:B------:R-:W-:Y:S01]  /*5330*/  IMAD R25, R25, UR7, R14 ;  /* 0x0000000719197c24 */ /* 0x000fe2000f8e020e */
[----:B------:R-:W-:-:S02]  /*5340*/  @!P1 IADD3.X R16, R92, R65, R90, P4, P5 ;  /* 0x000000415c109210 */ /* 0x000fc400027ea45a */
[----:B------:R-:W-:Y:S02]  /*5350*/  IADD3 R18, P4, R18, UR10, RZ ;  /* 0x0000000a12127c10 */ /* 0x000fe4000ff9e0ff */
[----:B------:R-:W-:Y:S01]  /*5360*/  F2FP.SATFINITE.E4M3.F32.PACK_AB_MERGE_C R27, RZ, R126, RZ ;  /* 0x0000007eff1b723e */ /* 0x000fe200048070ff */
[----:B------:R-:W-:Y:S01]  /*5370*/  @!P1 IMAD.X R23, R16, 0x1, R29, P3 ;  /* 0x0000000110179824 */ /* 0x000fe200018e061d */
[----:B------:R-:W-:Y:S02]  /*5380*/  PRMT R14, RZ, 0x7610, R14 ;  /* 0x00007610ff0e7816 */ /* 0x000fe4000000000e */
[----:B------:R-:W-:Y:S01]  /*5390*/  IADD3.X R19, R19, UR11, R25, P4, !PT ;  /* 0x0000000b13137c10 */ /* 0x000fe2000a7fe419 */
[----:B------:R-:W0:Y:S01]  /*53a0*/  @!P2 LDC.64 R20, c[0x0][0x5c0] ;  /* 0x00017000ff14ab82 */ /* 0x000e220000000a00 */
[----:B------:R1:W-:Y:S04]  /*53b0*/  @!P1 STG.E.U8 desc[UR20][R22.64+0x19], R27 ;  /* 0x0000191b16009986 */ /* 0x0003e8000c101114 */
[----:B------:R-:W2:Y:S01]  /*53c0*/  @!P2 LDG.E.U8 R14, desc[UR20][R18.64] ;  /* 0x00000014120ea981 */ /* 0x000ea2000c1e1100 */
[----:B------:R-:W-:-:S13]  /*53d0*/  ISETP.LT.OR P3, PT, R66, 0x2, !P0 ;  /* 0x000000024200780c */ /* 0x000fda0004761670 */
[----:B------:R-:W3:Y:S01]  /*53e0*/  @!P3 LDC.64 R28, c[0x0][0x5c0] ;  /* 0x00017000ff1cbb82 */ /* 0x000ee20000000a00 */
[----:B0-----:R-:W-:-:S04]  /*53f0*/  @!P2 IADD3 R20, P1, P4, R10, R20, R97 ;  /* 0x000000140a14a210 */ /* 0x001fc80007c3e061 */
[----:B------:R-:W-:Y:S02]  /*5400*/  @!P2 IADD3.X R21, R65, R21, R91, P1, P4 ;  /* 0x000000154115a210 */ /* 0x000fe40000fe845b */
        /* <DEDUP_REMOVED lines=10> */
[----:B---3--:R-:W-:-:S03]  /*54b0*/  @!P3 IADD3 R24, P4, P5, R10, R28, R97 ;  /* 0x0000001c0a18b210 */ /* 0x008fc60007d9e061 */
[----:B------:R-:W-:Y:S01]  /*54c0*/  IMAD.X R16, RZ, RZ, R15, P1 ;  /* 0x000000ffff107224 */ /* 0x000fe200008e060f */
[----:B------:R-:W-:Y:S01]  /*54d0*/  ISETP.GE.AND P1, PT, R67, 0x109, PT ;  /* 0x000001094300780c */ /* 0x000fe20003f26270 */
[----:B0-----:R-:W-:-:S03]  /*54e0*/  IMAD.WIDE.U32 R20, R25, UR6, R12 ;  /* 0x0000000619147c25 */ /* 0x001fc6000f8e000c */
        /* <DEDUP_REMOVED lines=218> */
[----:B------:R-:W-:Y:S02]  /*6290*/  IADD3.X R19, R19, UR11, R25, P4, !PT ;  /* 0x0000000b13137c10 */ /* 0x000fe4000a7fe419 */
[----:B------:R0:W-:Y:S01]  /*62a0*/  @!P1 STG.E.U8 desc[UR20][R22.64+0x19], R27 ;  /* 0x0000191b16009986 */ /* 0x0001e2000c101114 */
[----:B------:R-:W1:Y:S03]  /*62b0*/  @!P2 LDC.64 R24, c[0x0][0x5c0] ;  /* 0x00017000ff18ab82 */ /* 0x000e660000000a00 */
[----:B------:R-:W2:Y:S01]  /*62c0*/  @!P2 LDG.E.U8 R14, desc[UR20][R18.64] ;  /* 0x00000014120ea981 */ /* 0x000ea2000c1e1100 */
[----:B------:R-:W-:Y:S01]  /*62d0*/  @!P2 IMAD.MOV.U32 R20, RZ, RZ, R10 ;  /* 0x000000ffff14a224 */ /* 0x000fe200078e000a */
[----:B------:R-:W-:Y:S01]  /*62e0*/  ISETP.LT.OR P3, PT, R66, 0x2, !P0 ;  /* 0x000000024200780c */ /* 0x000fe20004761670 */
[----:B------:R-:W-:-:S02]  /*62f0*/  @!P2 IMAD.MOV.U32 R21, RZ, RZ, R65 ;  /* 0x000000ffff15a224 */ /* 0x000fc400078e0041 */
[----:B------:R-:W-:Y:S02]  /*6300*/  @!P2 IMAD R16, R9, 0x180, RZ ;  /* 0x000001800910a824 */ /* 0x000fe400078e02ff */
[----:B------:R-:W-:-:S08]  /*6310*/  @!P2 IMAD.WIDE.U32 R20, R8, 0x180, R20 ;  /* 0x000001800814a825 */ /* 0x000fd000078e0014 */
[----:B0-----:R-:W0:Y:S01]  /*6320*/  @!P3 LDC.64 R26, c[0x0][0x5c0] ;  /* 0x00017000ff1abb82 */ /* 0x001e220000000a00 */
[----:B-1----:R-:W-:-:S04]  /*6330*/  @!P2 IADD3 R20, P1, R20, R24, RZ ;  /* 0x000000181414a210 */ /* 0x002fc80007f3e0ff */
[----:B------:R-:W-:Y:S02]  /*6340*/  @!P2 IADD3.X R21, R25, R21, R16, P1, !PT ;  /* 0x000000151915a210 */ /* 0x000fe40000ffe410 */
        /* <DEDUP_REMOVED lines=9> */
[----:B------:R-:W-:-:S05]  /*63e0*/  IADD3 R23, P1, R17, 0x188, RZ ;  /* 0x0000018811177810 */ /* 0x000fca0007f3e0ff */
[----:B------:R-:W-:Y:S01]  /*63f0*/  IMAD.X R16, RZ, RZ, R15, P1 ;  /* 0x000000ffff107224 */ /* 0x000fe200008e060f */
[----:B------:R-:W-:Y:S01]  /*6400*/  ISETP.GE.AND P1, PT, R67, 0x189, PT ;  /* 0x000001894300780c */ /* 0x000fe20003f26270 */
[----:B------:R-:W-:Y:S02]  /*6410*/  @!P3 IMAD.MOV.U32 R15, RZ, RZ, R65 ;  /* 0x000000ffff0fb224 */ /* 0x000fe400078e0041 */
[----:B------:R-:W-:Y:S01]  /*6420*/  IMAD R16, R16, UR6, RZ ;  /* 0x0000000610107c24 */ /* 0x000fe2000f8e02ff */
[----:B------:R-:W-:Y:S01]  /*6430*/  ISETP.LT.OR P2, PT, R66, 0x1, !P1 ;  /* 0x000000014200780c */ /* 0x000fe20004f41670 */
[----:B------:R-:W-:-:S04]  /*6440*/  IMAD.WIDE.U32 R12, R23, UR6, R12 ;  /* 0x00000006170c7c25 */ /* 0x000fc8000f8e000c */
[----:B-1----:R-:W-:Y:S01]  /*6450*/  @!P3 IMAD R20, R9, 0x180, RZ ;  /* 0x000001800914b824 */ /* 0x002fe200078e02ff */
[----:B------:R-:W-:Y:S01]  /*6460*/  IADD3 R12, P4, R12, UR10, RZ ;  /* 0x0000000a0c0c7c10 */ /* 0x000fe2000ff9e0ff */
[--C-:B------:R-:W-:Y:S01]  /*6470*/  IMAD R23, R23, UR7, R16.reuse ;  /* 0x0000000717177c24 */ /* 0x100fe2000f8e0210 */
[----:B------:R-:W-:-:S04]  /*6480*/  PRMT R16, RZ, 0x7610, R16 ;  /* 0x00007610ff107816 */ /* 0x000fc80000000010 */
[----:B------:R-:W-:Y:S01]  /*6490*/  IADD3.X R13, R13, UR11, R23, P4, !PT ;  /* 0x0000000b0d0d7c10 */ /* 0x000fe2000a7fe417 */
[----:B------:R-:W1:Y:S01]  /*64a0*/  @!P2 LDC.64 R24, c[0x0][0x5c0] ;  /* 0x00017000ff18ab82 */ /* 0x000e620000000a00 */
[----:B--2---:R-:W-:-:S04]  /*64b0*/  LOP3.LUT R14, R14, 0xff, RZ, 0xc0, !PT ;  /* 0x000000ff0e0e7812 */ /* 0x004fc800078ec0ff */
[----:B------:R-:W-:-:S05]  /*64c0*/  F2FP.F16.E4M3.UNPACK_B R14, R14 ;  /* 0x0000000eff0e723e */ /* 0x000fca00020006ff */
[----:B------:R-:W-:-:S05]  /*64d0*/  HADD2.F32 R14, -RZ, R14.H0_H0 ;  /* 0x2000000eff0e7230 */ /* 0x000fca0000004100 */
[----:B------:R-:W-:Y:S01]  /*64e0*/  FMUL R17, R14, R89 ;  /* 0x000000590e117220 */ /* 0x000fe20000400000 */
[----:B------:R-:W-:-:S03]  /*64f0*/  @!P3 IMAD.MOV.U32 R14, RZ, RZ, R10 ;  /* 0x000000ffff0eb224 */ /* 0x000fc600078e000a */
[----:B------:R-:W-:Y:S01]  /*6500*/  FFMA R17, R110, R88, R17 ;  /* 0x000000586e117223 */ /* 0x000fe20000000011 */
[----:B------:R-:W-:-:S04]  /*6510*/  @!P3 IMAD.WIDE.U32 R14, R8, 0x180, R14 ;  /* 0x00000180080eb825 */ /* 0x000fc800078e000e */
[----:B------:R-:W-:Y:S02]  /*6520*/  F2FP.SATFINITE.E4M3.F32.PACK_AB_MERGE_C R21, RZ, R17, RZ ;  /* 0x00000011ff15723e */ /* 0x000fe400048070ff */
[----:B0-----:R-:W-:-:S04]  /*6530*/  @!P3 IADD3 R14, P5, R14, R26, RZ ;  /* 0x0000001a0e0eb210 */ /* 0x001fc80007fbe0ff */
[----:B------:R-:W-:-:S05]  /*6540*/  @!P3 IADD3.X R15, R27, R15, R20, P5, !PT ;  /* 0x0000000f1b0fb210 */ /* 0x000fca0002ffe414 */
[----:B------:R0:W-:Y:S04]  /*6550*/  @!P3 STG.E.U8 desc[UR20][R14.64+0x1], R21 ;  /* 0x000001150e00b986 */ /* 0x0001e8000c101114 */
[----:B------:R-:W2:Y:S01]  /*6560*/  @!P2 LDG.E.U8 R16, desc[UR20][R12.64] ;  /* 0x000000140c10a981 */ /* 0x000ea2000c1e1100 */
[----:B------:R-:W-:Y:S01]  /*6570*/  @!P2 IMAD R23, R9, 0x180, RZ ;  /* 0x000001800917a824 */ /* 0x000fe200078e02ff */
[----:B------:R-:W-:Y:S01]  /*6580*/  ISETP.LT.OR P3, PT, R66, 0x2, !P1 ;  /* 0x000000024200780c */ /* 0x000fe20004f61670 */
[----:B0-----:R-:W-:Y:S02]  /*6590*/  @!P2 IMAD.MOV.U32 R14, RZ, RZ, R10 ;  /* 0x000000ffff0ea224 */ /* 0x001fe400078e000a */
[----:B------:R-:W-:-:S10]  /*65a0*/  @!P2 IMAD.MOV.U32 R15, RZ, RZ, R65 ;  /* 0x000000ffff0fa224 */ /* 0x000fd400078e0041 */
[----:B------:R-:W0:Y:S01]  /*65b0*/  @!P3 LDC.64 R26, c[0x0][0x5c0] ;  /* 0x00017000ff1abb82 */ /* 0x000e220000000a00 */
[----:B--2---:R-:W-:-:S04]  /*65c0*/  LOP3.LUT R16, R16, 0xff, RZ, 0xc0, !PT ;  /* 0x000000ff10107812 */ /* 0x004fc800078ec0ff */
[----:B------:R-:W-:-:S05]  /*65d0*/  F2FP.F16.E4M3.UNPACK_B R16, R16 ;  /* 0x00000010ff10723e */ /* 0x000fca00020006ff */
[----:B------:R-:W-:Y:S02]  /*65e0*/  HADD2.F32 R20, -RZ, R16.H0_H0 ;  /* 0x20000010ff147230 */ /* 0x000fe40000004100 */
[----:B------:R-:W-:-:S04]  /*65f0*/  @!P2 IMAD.WIDE.U32 R16, R8, 0x180, R14 ;  /* 0x000001800810a825 */ /* 0x000fc800078e000e */
[----:B------:R-:W-:Y:S01]  /*6600*/  FMUL R20, R20, R89 ;  /* 0x0000005914147220 */ /* 0x000fe20000400000 */
[----:B------:R-:W-:Y:S01]  /*6610*/  @!P2 IMAD.IADD R23, R17, 0x1, R23 ;  /* 0x000000011117a824 */ /* 0x000fe200078e0217 */
[----:B-1----:R-:W-:Y:S02]  /*6620*/  @!P2 IADD3 R14, P4, P5, R16, R24, R95 ;  /* 0x00000018100ea210 */ /* 0x002fe40007d9e05f */
[----:B------:R-:W-:Y:S01]  /*6630*/  FFMA R20, R113, R88, R20 ;  /* 0x0000005871147223 */ /* 0x000fe20000000014 */
[----:B------:R-:W-:Y:S02]  /*6640*/  PRMT R16, RZ, 0x7610, R16 ;  /* 0x00007610ff107816 */ /* 0x000fe40000000010 */
[----:B------:R-:W-:Y:S02]  /*6650*/  @!P2 IADD3.X R15, R23, R25, R92, P4, P5 ;  /* 0x00000019170fa210 */ /* 0x000fe400027ea45c */
[----:B------:R-:W-:-:S05]  /*6660*/  F2FP.SATFINITE.E4M3.F32.PACK_AB_MERGE_C R23, RZ, R20, RZ ;  /* 0x00000014ff17723e */ /* 0x000fca00048070ff */
[----:B------:R1:W-:Y:S04]  /*6670*/  @!P2 STG.E.U8 desc[UR20][R14.64], R23 ;  /* 0x000000170e00a986 */ /* 0x0003e8000c101114 */
[----:B------:R-:W2:Y:S01]  /*6680*/  @!P3 LDG.E.U8 R16, desc[UR20][R12.64+0x1] ;  /* 0x000001140c10b981 */ /* 0x000ea2000c1e1100 */
[----:B------:R-:W-:Y:S01]  /*6690*/  @!P3 IMAD R25, R9, 0x180, RZ ;  /* 0x000001800919b824 */ /* 0x000fe200078e02ff */
[----:B------:R-:W-:Y:S01]  /*66a0*/  ISETP.LT.OR P2, PT, R66, 0x9, !P0 ;  /* 0x000000094200780c */ /* 0x000fe20004741670 */
[----:B-1----:R-:W-:Y:S02]  /*66b0*/  @!P3 IMAD.MOV.U32 R14, RZ, RZ, R10 ;  /* 0x000000ffff0eb224 */ /* 0x002fe400078e000a */
[----:B------:R-:W-:-:S10]  /*66c0*/  @!P3 IMAD.MOV.U32 R15, RZ, RZ, R65 ;  /* 0x000000ffff0fb224 */ /* 0x000fd400078e0041 */
[----:B------:R-:W1:Y:S01]  /*66d0*/  @!P2 LDC.64 R22, c[0x0][0x5c0] ;  /* 0x00017000ff16ab82 */ /* 0x000e620000000a00 */
[----:B--2---:R-:W-:-:S04]  /*66e0*/  LOP3.LUT R16, R16, 0xff, RZ, 0xc0, !PT ;  /* 0x000000ff10107812 */ /* 0x004fc800078ec0ff */
[----:B------:R-:W-:-:S05]  /*66f0*/  F2FP.F16.E4M3.UNPACK_B R16, R16 ;  /* 0x00000010ff10723e */ /* 0x000fca00020006ff */
[----:B------:R-:W-:Y:S02]  /*6700*/  HADD2.F32 R20, -RZ, R16.H0_H0 ;  /* 0x20000010ff147230 */ /* 0x000fe40000004100 */
[----:B------:R-:W-:Y:S01]  /*6710*/  @!P3 IMAD.WIDE.U32 R16, R8, 0x180, R14 ;  /* 0x000001800810b825 */ /* 0x000fe200078e000e */
[----:B------:R-:W-:-:S03]  /*6720*/  PRMT R14, RZ, 0x7610, R14 ;  /* 0x00007610ff0e7816 */ /* 0x000fc6000000000e */
[----:B------:R-:W-:Y:S01]  /*6730*/  FMUL R21, R20, R89 ;  /* 0x0000005914157220 */ /* 0x000fe20000400000 */
[----:B------:R-:W-:Y:S01]  /*6740*/  @!P3 IMAD.IADD R25, R17, 0x1, R25 ;  /* 0x000000011119b824 */ /* 0x000fe200078e0219 */
[----:B0-----:R-:W-:Y:S02]  /*6750*/  @!P3 IADD3 R16, P4, P5, R16, R26, R95 ;  /* 0x0000001a1010b210 */ /* 0x001fe40007d9e05f */
[----:B------:R-:W-:Y:S02]  /*6760*/  FFMA R21, R106, R88, R21 ;  /* 0x000000586a157223 */ /* 0x000fe40000000015 */
[----:B------:R-:W-:-:S03]  /*6770*/  @!P3 IADD3.X R17, R25, R27, R92, P4, P5 ;  /* 0x0000001b1911b210 */ /* 0x000fc600027ea45c */
[----:B------:R-:W-:-:S05]  /*6780*/  F2FP.SATFINITE.E4M3.F32.PACK_AB_MERGE_C R21, RZ, R21, RZ ;  /* 0x00000015ff15723e */ /* 0x000fca00048070ff */
[----:B------:R0:W-:Y:S04]  /*6790*/  @!P3 STG.E.U8 desc[UR20][R16.64+0x1], R21 ;  /* 0x000001151000b986 */ /* 0x0001e8000c101114 */
[----:B------:R-:W2:Y:S01]  /*67a0*/  @!P2 LDG.E.U8 R14, desc[UR20][R18.64+0x8] ;  /* 0x00000814120ea981 */ /* 0x000ea2000c1e1100 */
[----:B------:R-:W-:Y:S01]  /*67b0*/  @!P2 IMAD.MOV.U32 R15, RZ, RZ, R65 ;  /* 0x000000ffff0fa224 */ /* 0x000fe200078e0041 */
[----:B------:R-:W-:Y:S01]  /*67c0*/  ISETP.LT.OR P3, PT, R66, 0xa, !P0 ;  /* 0x0000000a4200780c */ /* 0x000fe20004761670 */
[----:B0-----:R-:W-:-:S12]  /*67d0*/  @!P2 IMAD R16, R9, 0x180, RZ ;  /* 0x000001800910a824 */ /* 0x001fd800078e02ff */
[----:B------:R-:W0:Y:S01]  /*67e0*/  @!P3 LDC.64 R24, c[0x0][0x5c0] ;  /* 0x00017000ff18bb82 */ /* 0x000e220000000a00 */
[----:B--2---:R-:W-:-:S04]  /*67f0*/  LOP3.LUT R14, R14, 0xff, RZ, 0xc0, !PT ;  /* 0x000000ff0e0e7812 */ /* 0x004fc800078ec0ff */
[----:B------:R-:W-:-:S05]  /*6800*/  F2FP.F16.E4M3.UNPACK_B R14, R14 ;  /* 0x0000000eff0e723e */ /* 0x000fca00020006ff */
[----:B------:R-:W-:-:S05]  /*6810*/  HADD2.F32 R14, -RZ, R14.H0_H0 ;  /* 0x2000000eff0e7230 */ /* 0x000fca0000004100 */
[----:B------:R-:W-:Y:S01]  /*6820*/  FMUL R20, R14, R89 ;  /* 0x000000590e147220 */ /* 0x000fe20000400000 */
[----:B------:R-:W-:-:S03]  /*6830*/  @!P2 IMAD.MOV.U32 R14, RZ, RZ, R10 ;  /* 0x000000ffff0ea224 */ /* 0x000fc600078e000a */
[----:B------:R-:W-:Y:S01]  /*6840*/  FFMA R20, R109, R88, R20 ;  /* 0x000000586d147223 */ /* 0x000fe20000000014 */
[----:B------:R-:W-:-:S03]  /*6850*/  @!P2 IMAD.WIDE.U32 R14, R8, 0x180, R14 ;  /* 0x00000180080ea825 */ /* 0x000fc600078e000e */
[----:B-1----:R-:W-:-:S04]  /*6860*/  @!P2 IADD3 R14, P4, R14, R22, RZ ;  /* 0x000000160e0ea210 */ /* 0x002fc80007f9e0ff */
[--C-:B------:R-:W-:Y:S02]  /*6870*/  @!P2 IADD3.X R15, R23, R15, R16.reuse, P4, !PT ;  /* 0x0000000f170fa210 */ /* 0x100fe400027fe410 */
[----:B------:R-:W-:Y:S02]  /*6880*/  F2FP.SATFINITE.E4M3.F32.PACK_AB_MERGE_C R23, RZ, R20, RZ ;  /* 0x00000014ff17723e */ /* 0x000fe400048070ff */
[----:B------:R-:W-:-:S03]  /*6890*/  PRMT R16, RZ, 0x7610, R16 ;  /* 0x00007610ff107816 */ /* 0x000fc60000000010 */
[----:B------:R1:W-:Y:S04]  /*68a0*/  @!P2 STG.E.U8 desc[UR20][R14.64+0x8], R23 ;  /* 0x000008170e00a986 */ /* 0x0003e8000c101114 */
[----:B------:R-:W2:Y:S01]  /*68b0*/  @!P3 LDG.E.U8 R16, desc[UR20][R18.64+0x9] ;  /* 0x000009141210b981 */ /* 0x000ea2000c1e1100 */
[----:B------:R-:W-:Y:S01]  /*68c0*/  ISETP.LT.OR P2, PT, R66, 0x9, !P1 ;  /* 0x000000094200780c */ /* 0x000fe20004f41670 */
[----:B-1----:R-:W-:Y:S02]  /*68d0*/  @!P3 IMAD.MOV.U32 R14, RZ, RZ, R10 ;  /* 0x000000ffff0eb224 */ /* 0x002fe400078e000a */
[----:B------:R-:W-:Y:S01]  /*68e0*/  @!P3 IMAD.MOV.U32 R15, RZ, RZ, R65 ;  /* 0x000000ffff0fb224 */ /* 0x000fe200078e0041 */
[----:B--2---:R-:W-:-:S04]  /*68f0*/  LOP3.LUT R16, R16, 0xff, RZ, 0xc0, !PT ;  /* 0x000000ff10107812 */ /* 0x004fc800078ec0ff */
[----:B------:R-:W-:-:S05]  /*6900*/  F2FP.F16.E4M3.UNPACK_B R16, R16 ;  /* 0x00000010ff10723e */ /* 0x000fca00020006ff */
[----:B------:R-:W-:-:S05]  /*6910*/  HADD2.F32 R16, -RZ, R16.H0_H0 ;  /* 0x20000010ff107230 */ /* 0x000fca0000004100 */
[----:B------:R-:W-:Y:S01]  /*6920*/  FMUL R21, R16, R89 ;  /* 0x0000005910157220 */ /* 0x000fe20000400000 */
[----:B------:R-:W-:-:S04]  /*6930*/  @!P3 IMAD.WIDE.U32 R16, R8, 0x180, R14 ;  /* 0x000001800810b825 */ /* 0x000fc800078e000e */
[----:B------:R-:W-:Y:S01]  /*6940*/  FFMA R21, R104, R88, R21 ;  /* 0x0000005868157223 */ /* 0x000fe20000000015 */
[----:B------:R-:W-:Y:S01]  /*6950*/  @!P3 IMAD R15, R9, 0x180, RZ ;  /* 0x00000180090fb824 */ /* 0x000fe200078e02ff */
[----:B0-----:R-:W-:Y:S02]  /*6960*/  @!P3 IADD3 R14, P4, R16, R24, RZ ;  /* 0x00000018100eb210 */ /* 0x001fe40007f9e0ff */
[----:B------:R-:W-:Y:S02]  /*6970*/  PRMT R16, RZ, 0x7610, R16 ;  /* 0x00007610ff107816 */ /* 0x000fe40000000010 */
[----:B------:R-:W-:Y:S02]  /*6980*/  @!P3 IADD3.X R15, R25, R17, R15, P4, !PT ;  /* 0x00000011190fb210 */ /* 0x000fe400027fe40f */
[----:B------:R-:W-:Y:S01]  /*6990*/  F2FP.SATFINITE.E4M3.F32.PACK_AB_MERGE_C R21, RZ, R21, RZ ;  /* 0x00000015ff15723e */ /* 0x000fe200048070ff */
[----:B------:R-:W0:Y:S04]  /*69a0*/  @!P2 LDC.64 R24, c[0x0][0x5c0] ;  /* 0x00017000ff18ab82 */ /* 0x000e280000000a00 */
[----:B------:R1:W-:Y:S04]  /*69b0*/  @!P3 STG.E.U8 desc[UR20][R14.64+0x9], R21 ;  /* 0x000009150e00b986 */ /* 0x0003e8000c101114 */
[----:B------:R-:W2:Y:S01]  /*69c0*/  @!P2 LDG.E.U8 R16, desc[UR20][R12.64+0x8] ;  /* 0x000008140c10a981 */ /* 0x000ea2000c1e1100 */
[----:B------:R-:W-:Y:S01]  /*69d0*/  @!P2 IMAD R23, R9, 0x180, RZ ;  /* 0x000001800917a824 */ /* 0x000fe200078e02ff */
[----:B------:R-:W-:Y:S01]  /*69e0*/  ISETP.LT.OR P3, PT, R66, 0xa, !P1 ;  /* 0x0000000a4200780c */ /* 0x000fe20004f61670 */
[----:B-1----:R-:W-:-:S02]  /*69f0*/  @!P2 IMAD.MOV.U32 R14, RZ, RZ, R10 ;  /* 0x000000ffff0ea224 */ /* 0x002fc400078e000a */
        /* <DEDUP_REMOVED lines=17> */
[----:B------:R-:W-:Y:S01]  /*6b10*/  @!P3 IMAD R25, R9, 0x180, RZ ;  /* 0x000001800919b824 */ /* 0x000fe200078e02ff */
[----:B0-----:R-:W-:-:S11]  /*6b20*/  PRMT R16, RZ, 0x7610, R16 ;  /* 0x00007610ff107816 */ /* 0x001fd60000000010 */
[----:B------:R-:W0:Y:S01]  /*6b30*/  @!P2 LDC.64 R22, c[0x0][0x5c0] ;  /* 0x00017000ff16ab82 */ /* 0x000e220000000a00 */
[----:B--2---:R-:W-:-:S04]  /*6b40*/  LOP3.LUT R14, R14, 0xff, RZ, 0xc0, !PT ;  /* 0x000000ff0e0e7812 */ /* 0x004fc800078ec0ff */
[----:B------:R-:W-:-:S05]  /*6b50*/  F2FP.F16.E4M3.UNPACK_B R14, R14 ;  /* 0x0000000eff0e723e */ /* 0x000fca00020006ff */
[----:B------:R-:W-:Y:S02]  /*6b60*/  HADD2.F32 R20, -RZ, R14.H0_H0 ;  /* 0x2000000eff147230 */ /* 0x000fe40000004100 */
[----:B------:R-:W-:-:S03]  /*6b70*/  @!P3 IMAD.MOV.U32 R14, RZ, RZ, R10 ;  /* 0x000000ffff0eb224 */ /* 0x000fc600078e000a */
[----:B------:R-:W-:Y:S01]  /*6b80*/  FMUL R21, R20, R89 ;  /* 0x0000005914157220 */ /* 0x000fe20000400000 */
[----:B------:R-:W-:-:S04]  /*6b90*/  @!P3 IMAD.WIDE.U32 R14, R8, 0x180, R14 ;  /* 0x00000180080eb825 */ /* 0x000fc800078e000e */
[----:B------:R-:W-:Y:S01]  /*6ba0*/  FFMA R21, R102, R88, R21 ;  /* 0x0000005866157223 */ /* 0x000fe20000000015 */
[----:B------:R-:W-:Y:S01]  /*6bb0*/  @!P3 IMAD.IADD R25, R15, 0x1, R25 ;  /* 0x000000010f19b824 */ /* 0x000fe200078e0219 */
[----:B-1----:R-:W-:-:S03]  /*6bc0*/  @!P3 IADD3 R14, P4, P5, R14, R26, R95 ;  /* 0x0000001a0e0eb210 */ /* 0x002fc60007d9e05f */
[----:B------:R-:W-:Y:S02]  /*6bd0*/  F2FP.SATFINITE.E4M3.F32.PACK_AB_MERGE_C R21, RZ, R21, RZ ;  /* 0x00000015ff15723e */ /* 0x000fe400048070ff */
[----:B------:R-:W-:-:S05]  /*6be0*/  @!P3 IADD3.X R15, R25, R27, R92, P4, P5 ;  /* 0x0000001b190fb210 */ /* 0x000fca00027ea45c */
[----:B------:R1:W-:Y:S04]  /*6bf0*/  @!P3 STG.E.U8 desc[UR20][R14.64+0x9], R21 ;  /* 0x000009150e00b986 */ /* 0x0003e8000c101114 */
[----:B------:R-:W2:Y:S01]  /*6c00*/  @!P2 LDG.E.U8 R16, desc[UR20][R18.64+0x10] ;  /* 0x000010141210a981 */ /* 0x000ea2000c1e1100 */
[----:B------:R-:W-:Y:S01]  /*6c10*/  ISETP.LT.OR P3, PT, R66, 0x12, !P0 ;  /* 0x000000124200780c */ /* 0x000fe20004761670 */
[----:B-1----:R-:W-:Y:S02]  /*6c20*/  @!P2 IMAD.MOV.U32 R14, RZ, RZ, R10 ;  /* 0x000000ffff0ea224 */ /* 0x002fe400078e000a */
[----:B------:R-:W-:-:S10]  /*6c30*/  @!P2 IMAD.MOV.U32 R15, RZ, RZ, R65 ;  /* 0x000000ffff0fa224 */ /* 0x000fd400078e0041 */
[----:B------:R-:W1:Y:S01]  /*6c40*/  @!P3 LDC.64 R24, c[0x0][0x5c0] ;  /* 0x00017000ff18bb82 */ /* 0x000e620000000a00 */
        /* <DEDUP_REMOVED lines=10> */
[----:B------:R-:W-:-:S05]  /*6cf0*/  F2FP.SATFINITE.E4M3.F32.PACK_AB_MERGE_C R23, RZ, R20, RZ ;  /* 0x00000014ff17723e */ /* 0x000fca00048070ff */
[----:B------:R0:W-:Y:S04]  /*6d00*/  @!P2 STG.E.U8 desc[UR20][R14.64+0x10], R23 ;  /* 0x000010170e00a986 */ /* 0x0001e8000c101114 */
[----:B------:R-:W2:Y:S01]  /*6d10*/  @!P3 LDG.E.U8 R16, desc[UR20][R18.64+0x11] ;  /* 0x000011141210b981 */ /* 0x000ea2000c1e1100 */
[----:B------:R-:W-:Y:S01]  /*6d20*/  ISETP.LT.OR P2, PT, R66, 0x11, !P1 ;  /* 0x000000114200780c */ /* 0x000fe20004f41670 */
[----:B0-----:R-:W-:Y:S02]  /*6d30*/  @!P3 IMAD.MOV.U32 R14, RZ, RZ, R10 ;  /* 0x000000ffff0eb224 */ /* 0x001fe400078e000a */
        /* <DEDUP_REMOVED lines=8> */
[----:B-1----:R-:W-:Y:S02]  /*6dc0*/  @!P3 IADD3 R14, P4, R16, R24, RZ ;  /* 0x00000018100eb210 */ /* 0x002fe40007f9e0ff */
        /* <DEDUP_REMOVED lines=61> */
[----:B------:R-:W-:-:S10]  /*71a0*/  @!P0 IMAD.MOV.U32 R15, RZ, RZ, R65 ;  /* 0x000000ffff0f8224 */ /* 0x000fd400078e0041 */
[----:B------:R-:W0:Y:S01]  /*71b0*/  @!P2 LDC.64 R22, c[0x0][0x5c0] ;  /* 0x00017000ff16ab82 */ /* 0x000e220000000a00 */
        /* <DEDUP_REMOVED lines=10> */
[----:B------:R-:W-:-:S05]  /*7260*/  F2FP.SATFINITE.E4M3.F32.PACK_AB_MERGE_C R21, RZ, R21, RZ ;  /* 0x00000015ff15723e */ /* 0x000fca00048070ff */
[----:B------:R1:W-:Y:S04]  /*7270*/  @!P0 STG.E.U8 desc[UR20][R14.64+0x19], R21 ;  /* 0x000019150e008986 */ /* 0x0003e8000c101114 */
[----:B------:R-:W2:Y:S01]  /*7280*/  @!P2 LDG.E.U8 R16, desc[UR20][R12.64+0x18] ;  /* 0x000018140c10a981 */ /* 0x000ea2000c1e1100 */
[----:B------:R-:W-:Y:S01]  /*7290*/  @!P2 IMAD R19, R9, 0x180, RZ ;  /* 0x000001800913a824 */ /* 0x000fe200078e02ff */
[----:B------:R-:W-:Y:S01]  /*72a0*/  ISETP.LT.OR P1, PT, R66, 0x1a, !P1 ;  /* 0x0000001a4200780c */ /* 0x000fe20004f21670 */
[----:B------:R-:W-:Y:S01]  /*72b0*/  BSSY B1, `(.L_x_39) ;  /* 0x0000011000017945 */ /* 0x000fe20003800000 */
[----:B-1----:R-:W-:Y:S02]  /*72c0*/  @!P2 IMAD.MOV.U32 R14, RZ, RZ, R10 ;  /* 0x000000ffff0ea224 */ /* 0x002fe400078e000a */
[----:B------:R-:W-:Y:S01]  /*72d0*/  @!P2 IMAD.MOV.U32 R15, RZ, RZ, R65 ;  /* 0x000000ffff0fa224 */ /* 0x000fe200078e0041 */
        /* <DEDUP_REMOVED lines=11> */
[----:B------:R0:W-:Y:S01]  /*7390*/  @!P2 STG.E.U8 desc[UR20][R16.64+0x18], R15 ;  /* 0x0000180f1000a986 */ /* 0x0001e2000c101114 */
[----:B------:R-:W-:Y:S05]  /*73a0*/  @P1 BRA `(.L_x_40) ;  /* 0x0000000000041947 */ /* 0x000fea0003800000 */
[----:B------:R1:W5:Y:S02]  /*73b0*/  LDG.E.U8 R14, desc[UR20][R12.64+0x19] ;  /* 0x000019140c0e7981 */ /* 0x000364000c1e1100 */
.L_x_40:
[----:B------:R-:W-:Y:S05]  /*73c0*/  BSYNC B1 ;  /* 0x0000000000017941 */ /* 0x000fea0003800000 */
.L_x_39:
[----:B------:R-:W-:Y:S05]  /*73d0*/  @P1 BRA `(.L_x_41) ;  /* 0x0000002c00281947 */ /* 0x000fea0003800000 */
[----:B-----5:R-:W-:Y:S01]  /*73e0*/  LOP3.LUT R14, R14, 0xff, RZ, 0xc0, !PT ;  /* 0x000000ff0e0e7812 */ /* 0x020fe200078ec0ff */
[----:B------:R-:W-:Y:S01]  /*73f0*/  IMAD.MOV.U32 R11, RZ, RZ, R65 ;  /* 0x000000ffff0b7224 */ /* 0x000fe200078e0041 */
[----:B------:R-:W-:Y:S01]  /*7400*/  ULDC.64 UR6, c[0x0][0x5c0] ;  /* 0x0001700000067ab9 */ /* 0x000fe20000000a00 */
[----:B-1----:R-:W-:Y:S01]  /*7410*/  IMAD R13, R9, 0x180, RZ ;  /* 0x00000180090d7824 */ /* 0x002fe200078e02ff */
[----:B------:R-:W-:Y:S01]  /*7420*/  F2FP.F16.E4M3.UNPACK_B R14, R14 ;  /* 0x0000000eff0e723e */ /* 0x000fe200020006ff */
[----:B------:R-:W-:-:S04]  /*7430*/  IMAD.WIDE.U32 R10, R8, 0x180, R10 ;  /* 0x00000180080a7825 */ /* 0x000fc800078e000a */
[----:B------:R-:W-:Y:S01]  /*7440*/  HADD2.F32 R14, -RZ, R14.H0_H0 ;  /* 0x2000000eff0e7230 */ /* 0x000fe20000004100 */
[----:B------:R-:W-:Y:S01]  /*7450*/  IADD3 R10, P0, P1, R10, UR6, R95 ;  /* 0x000000060a0a7c10 */ /* 0x000fe2000f91e05f */
[----:B------:R-:W-:-:S03]  /*7460*/  IMAD.IADD R13, R11, 0x1, R13 ;  /* 0x000000010b0d7824 */ /* 0x000fc600078e020d */
[----:B------:R-:W-:Y:S02]  /*7470*/  FMUL R9, R14, R89 ;  /* 0x000000590e097220 */ /* 0x000fe40000400000 */
[----:B------:R-:W-:Y:S02]  /*7480*/  IADD3.X R11, R13, UR7, R92, P0, P1 ;  /* 0x000000070d0b7c10 */ /* 0x000fe400087e245c */
[----:B------:R-:W-:-:S05]  /*7490*/  FFMA R9, R94, R88, R9 ;  /* 0x000000585e097223 */ /* 0x000fca0000000009 */
[----:B------:R-:W-:-:S05]  /*74a0*/  F2FP.SATFINITE.E4M3.F32.PACK_AB_MERGE_C R9, RZ, R9, RZ ;  /* 0x00000009ff09723e */ /* 0x000fca00048070ff */
[----:B------:R2:W-:Y:S01]  /*74b0*/  STG.E.U8 desc[UR20][R10.64+0x19], R9 ;  /* 0x000019090a007986 */ /* 0x0005e2000c101114 */
[----:B------:R-:W-:Y:S05]  /*74c0*/  BRA `(.L_x_41) ;  /* 0x0000002800ec7947 */ /* 0x000fea0003800000 */
.L_x_38:
[----:B------:R-:W-:Y:S01]  /*74d0*/  ISETP.GE.AND P0, PT, R67, 0x9, PT ;  /* 0x000000094300780c */ /* 0x000fe20003f06270 */
[-C--:B--2---:R-:W-:Y:S01]  /*74e0*/  FMUL R161, R161, R88.reuse ;  /* 0x00000058a1a17220 */ /* 0x084fe20000400000 */
[----:B------:R-:W-:Y:S01]  /*74f0*/  LOP3.LUT R175, R175, 0xffffdfff, RZ, 0xc0, !PT ;  /* 0xffffdfffafaf7812 */ /* 0x000fe200078ec0ff */
[-C--:B------:R-:W-:Y:S01]  /*7500*/  FMUL R156, R156, R88.reuse ;  /* 0x000000589c9c7220 */ /* 0x080fe20000400000 */
[C---:B------:R-:W-:Y:S01]  /*7510*/  ISETP.LT.OR P5, PT, R66.reuse, 0x1, !P0 ;  /* 0x000000014200780c */ /* 0x040fe200047a1670 */
[-C--:B------:R-:W-:Y:S01]  /*7520*/  FMUL R159, R159, R88.reuse ;  /* 0x000000589f9f7220 */ /* 0x080fe20000400000 */
[----:B------:R-:W-:Y:S01]  /*7530*/  ISETP.LT.OR P4, PT, R66, 0x2, !P0 ;  /* 0x000000024200780c */ /* 0x000fe20004781670 */
[-C--:B------:R-:W-:Y:S01]  /*7540*/  FMUL R158, R158, R88.reuse ;  /* 0x000000589e9e7220 */ /* 0x080fe20000400000 */
[----:B------:R-:W-:Y:S01]  /*7550*/  ISETP.LT.OR P3, PT, R66, 0x9, !P0 ;  /* 0x000000094200780c */ /* 0x000fe20004761670 */
[-C--:B------:R-:W-:Y:S01]  /*7560*/  FMUL R157, R157, R88.reuse ;  /* 0x000000589d9d7220 */ /* 0x080fe20000400000 */
[----:B------:R-:W-:Y:S01]  /*7570*/  LOP3.LUT R132, R132, 0xfffffff7, RZ, 0xc0, !PT ;  /* 0xfffffff784847812 */ /* 0x000fe200078ec0ff */
[-C--:B------:R-:W-:Y:S01]  /*7580*/  FMUL R152, R152, R88.reuse ;  /* 0x0000005898987220 */ /* 0x080fe20000400000 */
[----:B------:R-:W-:Y:S01]  /*7590*/  F2FP.SATFINITE.E4M3.F32.PACK_AB_MERGE_C R161, RZ, R161, RZ ;  /* 0x000000a1ffa1723e */ /* 0x000fe200048070ff */
[----:B------:R-:W-:Y:S01]  /*75a0*/  FMUL R155, R155, R88 ;  /* 0x000000589b9b7220 */ /* 0x000fe20000400000 */
[----:B------:R-:W-:Y:S01]  /*75b0*/  F2FP.SATFINITE.E4M3.F32.PACK_AB_MERGE_C R181, RZ, R156, RZ ;  /* 0x0000009cffb5723e */ /* 0x000fe200048070ff */
[-C--:B------:R-:W-:Y:S01]  /*75c0*/  FMUL R154, R154, R88.reuse ;  /* 0x000000589a9a7220 */ /* 0x080fe20000400000 */
[----:B------:R-:W-:Y:S01]  /*75d0*/  F2FP.SATFINITE.E4M3.F32.PACK_AB_MERGE_C R159, RZ, R159, RZ ;  /* 0x0000009fff9f723e */ /* 0x000fe200048070ff */
[----:B------:R-:W0:Y:S01]  /*75e0*/  @!P5 LDC.64 R56, c[0x0][0x5c0] ;  /* 0x00017000ff38db82 */ /* 0x000e220000000a00 */
[----:B------:R-:W-:Y:S01]  /*75f0*/  @P5 LOP3.LUT R175, R175, 0x2000, RZ, 0xfc, !PT ;  /* 0x00002000afaf5812 */ /* 0x000fe200078efcff */
[-C--:B------:R-:W-:Y:S01]  /*7600*/  FMUL R153, R153, R88.reuse ;  /* 0x0000005899997220 */ /* 0x080fe20000400000 */
[----:B------:R-:W-:Y:S01]  /*7610*/  F2FP.SATFINITE.E4M3.F32.PACK_AB_MERGE_C R157, RZ, R157, RZ ;  /* 0x0000009dff9d723e */ /* 0x000fe200048070ff */
[-C--:B------:R-:W-:Y:S01]  /*7620*/  FMUL R150, R150, R88.reuse ;  /* 0x0000005896967220 */ /* 0x080fe20000400000 */
[----:B------:R-:W-:Y:S01]  /*7630*/  LOP3.LUT R175, R175, 0xffffefff, RZ, 0xc0, !PT ;  /* 0xffffefffafaf7812 */ /* 0x000fe200078ec0ff */
[-C--:B------:R-:W-:Y:S01]  /*7640*/  FMUL R151, R151, R88.reuse ;  /* 0x0000005897977220 */ /* 0x080fe20000400000 */
[----:B------:R-:W-:Y:S01]  /*7650*/  F2FP.SATFINITE.E4M3.F32.PACK_AB_MERGE_C R155, RZ, R155, RZ ;  /* 0x0000009bff9b723e */ /* 0x000fe200048070ff */
[----:B------:R-:W1:Y:S01]  /*7660*/  @!P4 LDC.64 R58, c[0x0][0x5c0] ;  /* 0x00017000ff3acb82 */ /* 0x000e620000000a00 */
[----:B------:R-:W-:Y:S01]  /*7670*/  @P4 LOP3.LUT R175, R175, 0x1000, RZ, 0xfc, !PT ;  /* 0x00001000afaf4812 */ /* 0x000fe200078efcff */
[-C--:B------:R-:W-:Y:S01]  /*7680*/  FMUL R148, R148, R88.reuse ;  /* 0x0000005894947220 */ /* 0x080fe20000400000 */
[----:B------:R-:W-:Y:S01]  /*7690*/  F2FP.SATFINITE.E4M3.F32.PACK_AB_MERGE_C R153, RZ, R153, RZ ;  /* 0x00000099ff99723e */ /* 0x000fe200048070ff */
[-C--:B------:R-:W-:Y:S01]  /*76a0*/  FMUL R149, R149, R88.reuse ;  /* 0x0000005895957220 */ /* 0x080fe20000400000 */
[----:B------:R-:W-:Y:S01]  /*76b0*/  LOP3.LUT R175, R175, 0xffff7fff, RZ, 0xc0, !PT ;  /* 0xffff7fffafaf7812 */ /* 0x000fe200078ec0ff */
[-C--:B------:R-:W-:Y:S01]  /*76c0*/  FMUL R142, R142, R88.reuse ;  /* 0x000000588e8e7220 */ /* 0x080fe20000400000 */
[----:B------:R-:W-:Y:S01]  /*76d0*/  F2FP.SATFINITE.E4M3.F32.PACK_AB_MERGE_C R151, RZ, R151, RZ ;  /* 0x00000097ff97723e */ /* 0x000fe200048070ff */
[----:B------:R-:W2:Y:S01]  /*76e0*/  @!P3 LDC.64 R52, c[0x0][0x5c0] ;  /* 0x00017000ff34bb82 */ /* 0x000ea20000000a00 */
[----:B------:R-:W-:Y:S01]  /*76f0*/  @P3 LOP3.LUT R175, R175, 0x8000, RZ, 0xfc, !PT ;  /* 0x00008000afaf3812 */ /* 0x000fe200078efcff */
[-C--:B------:R-:W-:Y:S01]  /*7700*/  FMUL R145, R145, R88.reuse ;  /* 0x0000005891917220 */ /* 0x080fe20000400000 */
[----:B------:R-:W-:Y:S01]  /*7710*/  F2FP.SATFINITE.E4M3.F32.PACK_AB_MERGE_C R149, RZ, R149, RZ ;  /* 0x00000095ff95723e */ /* 0x000fe200048070ff */
[-C--:B------:R-:W-:Y:S01]  /*7720*/  FMUL R144, R144, R88.reuse ;  /* 0x0000005890907220 */ /* 0x080fe20000400000 */
[----:B------:R-:W-:Y:S01]  /*7730*/  LOP3.LUT R175, R175, 0xffffbfff, RZ, 0xc0, !PT ;  /* 0xffffbfffafaf7812 */ /* 0x000fe200078ec0ff */
[-C--:B------:R-:W-:Y:S01]  /*7740*/  FMUL R147, R147, R88.reuse ;  /* 0x0000005893937220 */ /* 0x080fe20000400000 */
[----:B------:R-:W-:Y:S01]  /*7750*/  F2FP.SATFINITE.E4M3.F32.PACK_AB_MERGE_C R145, RZ, R145, RZ ;  /* 0x00000091ff91723e */ /* 0x000fe200048070ff */
[----:B------:R-:W-:Y:S01]  /*7760*/  FMUL R146, R146, R88 ;  /* 0x0000005892927220 */ /* 0x000fe20000400000 */
[--C-:B0-----:R-:W-:Y:S01]  /*7770*/  @!P5 IADD3 R56, P1, P2, R10, R56, R95.reuse ;  /* 0x000000380a38d210 */ /* 0x101fe20007a3e05f */
[-C--:B------:R-:W-:Y:S01]  /*7780*/  FMUL R143, R143, R88.reuse ;  /* 0x000000588f8f7220 */ /* 0x080fe20000400000 */
[----:B------:R-:W-:Y:S01]  /*7790*/  F2FP.SATFINITE.E4M3.F32.PACK_AB_MERGE_C R147, RZ, R147, RZ ;  /* 0x00000093ff93723e */ /* 0x000fe200048070ff */
[-C--:B------:R-:W-:Y:S01]  /*77a0*/  FMUL R140, R140, R88.reuse ;  /* 0x000000588c8c7220 */ /* 0x080fe20000400000 */
[--C-:B------:R-:W-:Y:S01]  /*77b0*/  @!P5 IADD3.X R57, R65, R57, R92.reuse, P1, P2 ;  /* 0x000000394139d210 */ /* 0x100fe20000fe445c */
[-C--:B------:R-:W-:Y:S01]  /*77c0*/  FMUL R141, R141, R88.reuse ;  /* 0x000000588d8d7220 */ /* 0x080fe20000400000 */
[----:B------:R-:W-:Y:S01]  /*77d0*/  F2FP.SATFINITE.E4M3.F32.PACK_AB_MERGE_C R143, RZ, R143, RZ ;  /* 0x0000008fff8f723e */ /* 0x000fe200048070ff */
[----:B------:R-:W-:Y:S01]  /*77e0*/  FMUL R138, R138, R88 ;  /* 0x000000588a8a7220 */ /* 0x000fe20000400000 */
[--C-:B-1----:R-:W-:Y:S01]  /*77f0*/  @!P4 IADD3 R58, P1, P2, R10, R58, R95.reuse ;  /* 0x0000003a0a3ac210 */ /* 0x102fe20007a3e05f */
[-C--:B------:R-:W-:Y:S01]  /*7800*/  FMUL R139, R139, R88.reuse ;  /* 0x000000588b8b7220 */ /* 0x080fe20000400000 */
[----:B------:R-:W-:Y:S01]  /*7810*/  F2FP.SATFINITE.E4M3.F32.PACK_AB_MERGE_C R141, RZ, R141, RZ ;  /* 0x0000008dff8d723e */ /* 0x000fe200048070ff */
[-C--:B------:R-:W-:Y:S01]  /*7820*/  FMUL R136, R136, R88.reuse ;  /* 0x0000005888887220 */ /* 0x080fe20000400000 */
[--C-:B------:R-:W-:Y:S01]  /*7830*/  @!P4 IADD3.X R59, R65, R59, R92.reuse, P1, P2 ;  /* 0x0000003b413bc210 */ /* 0x100fe20000fe445c */
[-C--:B------:R-:W-:Y:S01]  /*7840*/  FMUL R137, R137, R88.reuse ;  /* 0x0000005889897220 */ /* 0x080fe20000400000 */
[----:B------:R-:W-:Y:S01]  /*7850*/  F2FP.SATFINITE.E4M3.F32.PACK_AB_MERGE_C R139, RZ, R139, RZ ;  /* 0x0000008bff8b723e */ /* 0x000fe200048070ff */
[----:B------:R-:W-:Y:S01]  /*7860*/  FMUL R134, R134, R88 ;  /* 0x0000005886867220 */ /* 0x000fe20000400000 */
[--C-:B--2---:R-:W-:Y:S01]  /*7870*/  @!P3 IADD3 R52, P1, P2, R10, R52, R95.reuse ;  /* 0x000000340a34b210 */ /* 0x104fe20007a3e05f */
[-C--:B------:R-:W-:Y:S01]  /*7880*/  FMUL R135, R135, R88.reuse ;  /* 0x0000005887877220 */ /* 0x080fe20000400000 */
[----:B------:R-:W-:Y:S01]  /*7890*/  F2FP.SATFINITE.E4M3.F32.PACK_AB_MERGE_C R137, RZ, R137, RZ ;  /* 0x00000089ff89723e */ /* 0x000fe200048070ff */
[-C--:B------:R-:W-:Y:S01]  /*78a0*/  FMUL R130, R130, R88.reuse ;  /* 0x0000005882827220 */ /* 0x080fe20000400000 */
[----:B------:R-:W-:Y:S01]  /*78b0*/  @!P3 IADD3.X R53, R65, R53, R92, P1, P2 ;  /* 0x000000354135b210 */ /* 0x000fe20000fe445c */
[-C--:B------:R-:W-:Y:S01]  /*78c0*/  FMUL R133, R133, R88.reuse ;  /* 0x0000005885857220 */ /* 0x080fe20000400000 */
[----:B------:R-:W-:Y:S01]  /*78d0*/  ISETP.LT.OR P3, PT, R66, 0xa, !P0 ;  /* 0x0000000a4200780c */ /* 0x000fe20004761670 */
[-C--:B------:R-:W-:Y:S01]  /*78e0*/  FMUL R128, R128, R88.reuse ;  /* 0x0000005880807220 */ /* 0x080fe20000400000 */
[----:B------:R-:W-:Y:S01]  /*78f0*/  F2FP.SATFINITE.E4M3.F32.PACK_AB_MERGE_C R135, RZ, R135, RZ ;  /* 0x00000087ff87723e */ /* 0x000fe200048070ff */
[-C--:B------:R-:W-:Y:S01]  /*7900*/  FMUL R131, R131, R88.reuse ;  /* 0x0000005883837220 */ /* 0x080fe20000400000 */
[----:B------:R-:W-:Y:S01]  /*7910*/  F2FP.SATFINITE.E4M3.F32.PACK_AB_MERGE_C R133, RZ, R133, RZ ;  /* 0x00000085ff85723e */ /* 0x000fe200048070ff */
[-C--:B------:R-:W-:Y:S01]  /*7920*/  FMUL R126, R126, R88.reuse ;  /* 0x000000587e7e7220 */ /* 0x080fe20000400000 */
[-C--:B------:R-:W-:Y:S01]  /*7930*/  FMUL R129, R129, R88.reuse ;  /* 0x0000005881817220 */ /* 0x080fe20000400000 */
[-C--:B------:R-:W-:Y:S01]  /*7940*/  FMUL R124, R124, R88.reuse ;  /* 0x000000587c7c7220 */ /* 0x080fe20000400000 */
[----:B------:R-:W-:Y:S01]  /*7950*/  F2FP.SATFINITE.E4M3.F32.PACK_AB_MERGE_C R131, RZ, R131, RZ ;  /* 0x00000083ff83723e */ /* 0x000fe200048070ff */
[-C--:B------:R-:W-:Y:S01]  /*7960*/  FMUL R127, R127, R88.reuse ;  /* 0x000000587f7f7220 */ /* 0x080fe20000400000 */
[-C--:B------:R-:W-:Y:S01]  /*7970*/  FMUL R122, R122, R88.reuse ;  /* 0x000000587a7a7220 */ /* 0x080fe20000400000 */
[----:B------:R-:W-:Y:S01]  /*7980*/  F2FP.SATFINITE.E4M3.F32.PACK_AB_MERGE_C R129, RZ, R129, RZ ;  /* 0x00000081ff81723e */ /* 0x000fe200048070ff */
[-C--:B------:R-:W-:Y:S01]  /*7990*/  FMUL R125, R125, R88.reuse ;  /* 0x000000587d7d7220 */ /* 0x080fe20000400000 */
        /* <DEDUP_REMOVED lines=23> */
[----:B------:R-:W-:Y:S01]  /*7b10*/  FMUL R113, R113, R88 ;  /* 0x0000005871717220 */ /* 0x000fe20000400000 */
[----:B0-----:R-:W-:Y:S01]  /*7b20*/  @!P3 IADD3 R54, P1, P2, R10, R54, R95 ;  /* 0x000000360a36b210 */ /* 0x001fe20007a3e05f */
[----:B------:R-:W-:Y:S01]  /*7b30*/  BSSY B1, `(.L_x_42) ;  /* 0x00001b3000017945 */ /* 0x000fe20003800000 */
[----:B------:R-:W-:-:S02]  /*7b40*/  F2FP.SATFINITE.E4M3.F32.PACK_AB_MERGE_C R117, RZ, R117, RZ ;  /* 0x00000075ff75723e */ /* 0x000fc400048070ff */
[----:B------:R-:W-:Y:S02]  /*7b50*/  @!P3 IADD3.X R55, R65, R55, R92, P1, P2 ;  /* 0x000000374137b210 */ /* 0x000fe40000fe445c */
[----:B------:R-:W-:Y:S02]  /*7b60*/  ISETP.LT.OR P3, PT, R66, 0x11, !P0 ;  /* 0x000000114200780c */ /* 0x000fe40004761670 */
[----:B------:R-:W-:-:S11]  /*7b70*/  F2FP.SATFINITE.E4M3.F32.PACK_AB_MERGE_C R113, RZ, R113, RZ ;  /* 0x00000071ff71723e */ /* 0x000fd600048070ff */
[----:B------:R-:W0:Y:S01]  /*7b80*/  @!P3 LDC.64 R50, c[0x0][0x5c0] ;  /* 0x00017000ff32bb82 */ /* 0x000e220000000a00 */
[----:B------:R-:W-:-:S04]  /*7b90*/  @P3 LOP3.LUT R132, R132, 0x8, RZ, 0xfc, !PT ;  /* 0x0000000884843812 */ /* 0x000fc800078efcff */
[----:B------:R-:W-:Y:S02]  /*7ba0*/  LOP3.LUT R132, R132, 0xfffffffd, RZ, 0xc0, !PT ;  /* 0xfffffffd84847812 */ /* 0x000fe400078ec0ff */
[----:B0-----:R-:W-:-:S04]  /*7bb0*/  @!P3 IADD3 R50, P1, P2, R10, R50, R95 ;  /* 0x000000320a32b210 */ /* 0x001fc80007a3e05f */
[----:B------:R-:W-:Y:S02]  /*7bc0*/  @!P3 IADD3.X R51, R65, R51, R92, P1, P2 ;  /* 0x000000334133b210 */ /* 0x000fe40000fe445c */
[----:B------:R-:W-:-:S13]  /*7bd0*/  ISETP.LT.OR P3, PT, R66, 0x12, !P0 ;  /* 0x000000124200780c */ /* 0x000fda0004761670 */
        /* <DEDUP_REMOVED lines=13> */
[----:B------:R-:W-:Y:S02]  /*7cb0*/  @P3 LOP3.LUT R132, R132, 0x1, RZ, 0xfc, !PT ;  /* 0x0000000184843812 */ /* 0x000fe400078efcff */
[----:B0-----:R-:W-:-:S04]  /*7cc0*/  @!P3 IADD3 R44, P0, P1, R10, R44, R95 ;  /* 0x0000002c0a2cb210 */ /* 0x001fc8000791e05f */
[----:B------:R-:W-:Y:S02]  /*7cd0*/  @!P3 IADD3.X R45, R65, R45, R92, P0, P1 ;  /* 0x0000002d412db210 */ /* 0x000fe400007e245c */
[----:B------:R-:W-:-:S04]  /*7ce0*/  ISETP.GE.AND P0, PT, R67, 0x81, PT ;  /* 0x000000814300780c */ /* 0x000fc80003f06270 */
        /* <DEDUP_REMOVED lines=99> */
[----:B------:R-:W-:Y:S02]  /*8320*/  @!P3 IADD3 R173, P1, P2, R95, R10, R93 ;  /* 0x0000000a5fadb210 */ /* 0x000fe40007a3e05d */
[----:B------:R-:W-:Y:S02]  /*8330*/  @P3 LOP3.LUT R175, R175, 0x400, RZ, 0xfc, !PT ;  /* 0x00000400afaf3812 */ /* 0x000fe400078efcff */
[----:B------:R-:W-:Y:S02]  /*8340*/  @!P3 IADD3.X R172, R92, R65, R90, P1, P2 ;  /* 0x000000415cacb210 */ /* 0x000fe40000fe445a */
[----:B------:R-:W-:Y:S02]  /*8350*/  ISETP.LT.OR P3, PT, R66, 0x2, !P0 ;  /* 0x000000024200780c */ /* 0x000fe40004761670 */
[----:B------:R-:W-:-:S11]  /*8360*/  LOP3.LUT R175, R175, 0xfffffdff, RZ, 0xc0, !PT ;  /* 0xfffffdffafaf7812 */ /* 0x000fd600078ec0ff */
        /* <DEDUP_REMOVED lines=33> */
[----:B------:R-:W-:Y:S02]  /*8580*/  ISETP.GE.AND P1, PT, R67, 0x109, PT ;  /* 0x000001094300780c */ /* 0x000fe40003f26270 */
[----:B------:R-:W-:Y:S02]  /*8590*/  LOP3.LUT R175, R175, 0xfffffffd, RZ, 0xc0, !PT ;  /* 0xfffffffdafaf7812 */ /* 0x000fe400078ec0ff */
[----:B------:R-:W-:-:S02]  /*85a0*/  ISETP.LT.OR P3, PT, R66, 0x1, !P1 ;  /* 0x000000014200780c */ /* 0x000fc40004f61670 */
[C---:B------:R-:W-:Y:S02]  /*85b0*/  ISETP.LT.OR P5, PT, R66.reuse, 0x9, !P1 ;  /* 0x000000094200780c */ /* 0x040fe40004fa1670 */
[----:B------:R-:W-:Y:S02]  /*85c0*/  ISETP.LT.OR P4, PT, R66, 0xa, !P1 ;  /* 0x0000000a4200780c */ /* 0x000fe40004f81670 */
[----:B------:R-:W-:Y:S02]  /*85d0*/  P2R R176, PR, RZ, 0x20 ;  /* 0x00000020ffb07803 */ /* 0x000fe40000000000 */
[----:B------:R-:W-:-:S05]  /*85e0*/  P2R R177, PR, RZ, 0x10 ;  /* 0x00000010ffb17803 */ /* 0x000fca0000000000 */
[----:B------:R-:W-:Y:S02]  /*85f0*/  @!P3 IADD3 R83, P2, P0, R95, R10, R97 ;  /* 0x0000000a5f53b210 */ /* 0x000fe4000785e061 */
[----:B------:R-:W-:Y:S02]  /*8600*/  @P3 LOP3.LUT R175, R175, 0x2, RZ, 0xfc, !PT ;  /* 0x00000002afaf3812 */ /* 0x000fe400078efcff */
[----:B------:R-:W-:Y:S02]  /*8610*/  @!P3 IADD3.X R82, R92, R65, R91, P2, P0 ;  /* 0x000000415c52b210 */ /* 0x000fe400017e045b */
[----:B------:R-:W-:Y:S02]  /*8620*/  ISETP.LT.OR P3, PT, R66, 0x2, !P1 ;  /* 0x000000024200780c */ /* 0x000fe40004f61670 */
[----:B------:R-:W-:-:S11]  /*8630*/  LOP3.LUT R175, R175, 0xfffffffe, RZ, 0xc0, !PT ;  /* 0xfffffffeafaf7812 */ /* 0x000fd600078ec0ff */
[-C--:B------:R-:W-:Y:S02]  /*8640*/  @!P3 IADD3 R81, P2, P0, R95, R10.reuse, R97 ;  /* 0x0000000a5f51b210 */ /* 0x080fe4000785e061 */
[----:B------:R-:W-:Y:S02]  /*8650*/  @P3 LOP3.LUT R175, R175, 0x1, RZ, 0xfc, !PT ;  /* 0x00000001afaf3812 */ /* 0x000fe400078efcff */
[----:B------:R-:W-:Y:S02]  /*8660*/  @!P3 IADD3.X R80, R92, R65, R91, P2, P0 ;  /* 0x000000415c50b210 */ /* 0x000fe400017e045b */
[----:B------:R-:W-:Y:S02]  /*8670*/  ISETP.LT.OR P3, PT, R66, 0x11, !P1 ;  /* 0x000000114200780c */ /* 0x000fe40004f61670 */
[----:B------:R-:W-:Y:S02]  /*8680*/  @!P5 IADD3 R79, P2, P0, R95, R10, R97 ;  /* 0x0000000a5f4fd210 */ /* 0x000fe4000785e061 */
[----:B------:R-:W-:-:S02]  /*8690*/  P2R R174, PR, RZ, 0x8 ;  /* 0x00000008ffae7803 */ /* 0x000fc40000000000 */
[CC--:B------:R-:W-:Y:S02]  /*86a0*/  @!P5 IADD3.X R78, R92.reuse, R65.reuse, R91, P2, P0 ;  /* 0x000000415c4ed210 */ /* 0x0c0fe400017e045b */
[-C--:B------:R-:W-:Y:S02]  /*86b0*/  @!P4 IADD3 R77, P2, P0, R95, R10.reuse, R97 ;  /* 0x0000000a5f4dc210 */ /* 0x080fe4000785e061 */
[----:B------:R-:W-:Y:S02]  /*86c0*/  LOP3.LUT P5, RZ, R175, 0x1000, RZ, 0xc0, !PT ;  /* 0x00001000afff7812 */ /* 0x000fe400078ac0ff */
[----:B------:R-:W-:Y:S02]  /*86d0*/  @!P4 IADD3.X R76, R92, R65, R91, P2, P0 ;  /* 0x000000415c4cc210 */ /* 0x000fe400017e045b */
[----:B------:R-:W-:-:S04]  /*86e0*/  @!P3 IADD3 R73, P2, P0, R95, R10, R97 ;  /* 0x0000000a5f49b210 */ /* 0x000fc8000785e061 */
[----:B------:R-:W-:Y:S02]  /*86f0*/  @!P3 IADD3.X R74, R92, R65, R91, P2, P0 ;  /* 0x000000415c4ab210 */ /* 0x000fe400017e045b */
[----:B------:R-:W-:Y:S02]  /*8700*/  ISETP.LT.OR P0, PT, R66, 0x12, !P1 ;  /* 0x000000124200780c */ /* 0x000fe40004f01670 */
[----:B------:R-:W-:Y:S02]  /*8710*/  LOP3.LUT P3, RZ, R175, 0x2000, RZ, 0xc0, !PT ;  /* 0x00002000afff7812 */ /* 0x000fe4000786c0ff */
[----:B------:R-:W-:-:S09]  /*8720*/  P2R R178, PR, RZ, 0x1 ;  /* 0x00000001ffb27803 */ /* 0x000fd20000000000 */
[----:B------:R-:W-:-:S04]  /*8730*/  @!P0 IADD3 R75, P6, P2, R95, R10, R97 ;  /* 0x0000000a5f4b8210 */ /* 0x000fc80007ade061 */
[----:B------:R-:W-:Y:S02]  /*8740*/  @!P0 IADD3.X R72, R92, R65, R91, P6, P2 ;  /* 0x000000415c488210 */ /* 0x000fe400037e445b */
[C---:B------:R-:W-:Y:S02]  /*8750*/  ISETP.LT.OR P2, PT, R66.reuse, 0x19, !P1 ;  /* 0x000000194200780c */ /* 0x040fe40004f41670 */
[----:B------:R-:W-:Y:S02]  /*8760*/  ISETP.LT.OR P1, PT, R66, 0x1a, !P1 ;  /* 0x0000001a4200780c */ /* 0x000fe40004f21670 */
[----:B------:R-:W-:Y:S02]  /*8770*/  P2R R179, PR, RZ, 0x4 ;  /* 0x00000004ffb37803 */ /* 0x000fe40000000000 */
[----:B------:R-:W-:-:S07]  /*8780*/  P2R R180, PR, RZ, 0x2 ;  /* 0x00000002ffb47803 */ /* 0x000fce0000000000 */
[----:B------:R-:W-:-:S04]  /*8790*/  @!P2 IADD3 R71, P4, P6, R95, R10, R97 ;  /* 0x0000000a5f47a210 */ /* 0x000fc80007e9e061 */
[CC--:B------:R-:W-:Y:S02]  /*87a0*/  @!P2 IADD3.X R70, R92.reuse, R65.reuse, R91, P4, P6 ;  /* 0x000000415c46a210 */ /* 0x0c0fe400027ec45b */
[----:B------:R-:W-:Y:S02]  /*87b0*/  @!P1 IADD3 R69, P0, P6, R95, R10, R97 ;  /* 0x0000000a5f459210 */ /* 0x000fe40007e1e061 */
[----:B------:R-:W-:Y:S02]  /*87c0*/  ISETP.GE.AND P4, PT, R67, 0x1, PT ;  /* 0x000000014300780c */ /* 0x000fe40003f86270 */
[----:B------:R-:W-:Y:S02]  /*87d0*/  @!P1 IADD3.X R68, R92, R65, R91, P0, P6 ;  /* 0x000000415c449210 */ /* 0x000fe400007ec45b */
[----:B------:R-:W-:Y:S02]  /*87e0*/  ISETP.LT.OR P6, PT, R66, 0x1, !P4 ;  /* 0x000000014200780c */ /* 0x000fe400067c1670 */
[----:B------:R-:W-:-:S11]  /*87f0*/  LOP3.LUT P2, RZ, R175, 0x8000, RZ, 0xc0, !PT ;  /* 0x00008000afff7812 */ /* 0x000fd6000784c0ff */
[----:B------:R-:W0:Y:S02]  /*8800*/  @!P6 LDC.64 R60, c[0x0][0x5c0] ;  /* 0x00017000ff3ceb82 */ /* 0x000e240000000a00 */
[----:B0-----:R-:W-:-:S05]  /*8810*/  @!P6 IADD3 R60, P0, R10, R60, RZ ;  /* 0x0000003c0a3ce210 */ /* 0x001fca0007f1e0ff */
[----:B------:R-:W-:-:S05]  /*8820*/  @!P6 IMAD.X R61, R65, 0x1, R61, P0 ;  /* 0x00000001413de824 */ /* 0x000fca00000e063d */
[----:B------:R0:W-:Y:S01]  /*8830*/  @!P6 STG.E.U8 desc[UR20][R60.64], R161 ;  /* 0x000000a13c00e986 */ /* 0x0001e2000c101114 */
[----:B------:R-:W-:Y:S02]  /*8840*/  ISETP.LT.OR P6, PT, R66, 0x2, !P4 ;  /* 0x000000024200780c */ /* 0x000fe400067c1670 */
[----:B0-----:R-:W-:-:S11]  /*8850*/  F2FP.SATFINITE.E4M3.F32.PACK_AB_MERGE_C R161, RZ, R158, RZ ;  /* 0x0000009effa1723e */ /* 0x001fd600048070ff */
[----:B------:R-:W0:Y:S02]  /*8860*/  @!P6 LDC.64 R62, c[0x0][0x5c0] ;  /* 0x00017000ff3eeb82 */ /* 0x000e240000000a00 */
[----:B0-----:R-:W-:-:S05]  /*8870*/  @!P6 IADD3 R62, P0, R10, R62, RZ ;  /* 0x0000003e0a3ee210 */ /* 0x001fca0007f1e0ff */
[----:B------:R-:W-:Y:S01]  /*8880*/  @!P6 IMAD.X R63, R65, 0x1, R63, P0 ;  /* 0x00000001413fe824 */ /* 0x000fe200000e063f */
[----:B------:R-:W-:-:S04]  /*8890*/  LOP3.LUT P0, RZ, R175, 0x4000, RZ, 0xc0, !PT ;  /* 0x00004000afff7812 */ /* 0x000fc8000780c0ff */
[----:B------:R0:W-:Y:S01]  /*88a0*/  @!P6 STG.E.U8 desc[UR20][R62.64+0x1], R181 ;  /* 0x000001b53e00e986 */ /* 0x0001e2000c101114 */
[----:B------:R-:W-:-:S03]  /*88b0*/  ISETP.LT.OR P6, PT, R66, 0x9, !P4 ;  /* 0x000000094200780c */ /* 0x000fc600067c1670 */
[----:B------:R-:W-:Y:S01]  /*88c0*/  @!P3 STG.E.U8 desc[UR20][R56.64], R159 ;  /* 0x0000009f3800b986 */ /* 0x000fe2000c101114 */
[----:B------:R-:W-:-:S03]  /*88d0*/  LOP3.LUT P3, RZ, R132, 0x2, RZ, 0xc0, !PT ;  /* 0x0000000284ff7812 */ /* 0x000fc6000786c0ff */
[----:B------:R-:W-:Y:S01]  /*88e0*/  @!P5 STG.E.U8 desc[UR20][R58.64+0x1], R161 ;  /* 0x000001a13a00d986 */ /* 0x000fe2000c101114 */
[----:B------:R-:W-:Y:S02]  /*88f0*/  LOP3.LUT P5, RZ, R132, 0x8, RZ, 0xc0, !PT ;  /* 0x0000000884ff7812 */ /* 0x000fe400078ac0ff */
[----:B0-----:R-:W-:-:S03]  /*8900*/  F2FP.SATFINITE.E4M3.F32.PACK_AB_MERGE_C R63, RZ, R152, RZ ;  /* 0x00000098ff3f723e */ /* 0x001fc600048070ff */
        /* <DEDUP_REMOVED lines=15> */
[----:B0-----:R-:W-:-:S05]  /*8a00*/  F2FP.SATFINITE.E4M3.F32.PACK_AB_MERGE_C R57, RZ, R150, RZ ;  /* 0x00000096ff39723e */ /* 0x001fca00048070ff */
[----:B------:R-:W0:Y:S01]  /*8a10*/  @!P6 LDC.64 R58, c[0x0][0x5c0] ;  /* 0x00017000ff3aeb82 */ /* 0x000e220000000a00 */
[----:B------:R-:W-:Y:S02]  /*8a20*/  P2R R56, PR, RZ, 0x2 ;  /* 0x00000002ff387803 */ /* 0x000fe40000000000 */
        /* <DEDUP_REMOVED lines=13> */
[----:B------:R1:W-:Y:S01]  /*8b00*/  @!P3 STG.E.U8 desc[UR20][R48.64+0x11], R59 ;  /* 0x0000113b3000b986 */ /* 0x0003e2000c101114 */
[----:B------:R-:W-:Y:S02]  /*8b10*/  LOP3.LUT P3, RZ, R175, 0x400, RZ, 0xc0, !PT ;  /* 0x00000400afff7812 */ /* 0x000fe4000786c0ff */
[----:B0-----:R-:W-:-:S03]  /*8b20*/  F2FP.SATFINITE.E4M3.F32.PACK_AB_MERGE_C R53, RZ, R144, RZ ;  /* 0x00000090ff35723e */ /* 0x001fc600048070ff */
[----:B------:R-:W0:Y:S01]  /*8b30*/  @!P6 LDC.64 R54, c[0x0][0x5c0] ;  /* 0x00017000ff36eb82 */ /* 0x000e220000000a00 */
[----:B-1----:R-:W-:Y:S02]  /*8b40*/  F2FP.SATFINITE.E4M3.F32.PACK_AB_MERGE_C R49, RZ, R142, RZ ;  /* 0x0000008eff31723e */ /* 0x002fe400048070ff */
[----:B0-----:R-:W-:-:S05]  /*8b50*/  @!P6 IADD3 R54, P1, R10, R54, RZ ;  /* 0x000000360a36e210 */ /* 0x001fca0007f3e0ff */
[----:B------:R-:W-:Y:S01]  /*8b60*/  @!P6 IMAD.X R55, R65, 0x1, R55, P1 ;  /* 0x000000014137e824 */ /* 0x000fe200008e0637 */
[----:B------:R-:W-:-:S04]  /*8b70*/  ISETP.NE.AND P1, PT, R56, RZ, PT ;  /* 0x000000ff3800720c */ /* 0x000fc80003f25270 */
[----:B------:R-:W-:Y:S01]  /*8b80*/  @!P6 STG.E.U8 desc[UR20][R54.64+0x18], R149 ;  /* 0x000018953600e986 */ /* 0x000fe2000c101114 */
[----:B------:R-:W-:-:S13]  /*8b90*/  ISETP.LT.OR P6, PT, R66, 0x1a, !P4 ;  /* 0x0000001a4200780c */ /* 0x000fda00067c1670 */
[----:B------:R-:W0:Y:S02]  /*8ba0*/  @!P6 LDC.64 R50, c[0x0][0x5c0] ;  /* 0x00017000ff32eb82 */ /* 0x000e240000000a00 */
[----:B0-----:R-:W-:-:S05]  /*8bb0*/  @!P6 IADD3 R50, P4, R10, R50, RZ ;  /* 0x000000320a32e210 */ /* 0x001fca0007f9e0ff */
[----:B------:R-:W-:Y:S01]  /*8bc0*/  @!P6 IMAD.X R51, R65, 0x1, R51, P4 ;  /* 0x000000014133e824 */ /* 0x000fe200020e0633 */
[----:B------:R-:W-:-:S04]  /*8bd0*/  LOP3.LUT P4, RZ, R175, 0x20000000, RZ, 0xc0, !PT ;  /* 0x20000000afff7812 */ /* 0x000fc8000788c0ff */
[----:B------:R-:W-:Y:S01]  /*8be0*/  P2R R52, PR, RZ, 0x10 ;  /* 0x00000010ff347803 */ /* 0x000fe20000000000 */
[----:B------:R0:W-:Y:S01]  /*8bf0*/  @!P6 STG.E.U8 desc[UR20][R50.64+0x19], R49 ;  /* 0x000019313200e986 */ /* 0x0001e2000c101114 */
[----:B------:R-:W-:-:S03]  /*8c00*/  LOP3.LUT P4, RZ, R175, 0x200, RZ, 0xc0, !PT ;  /* 0x00000200afff7812 */ /* 0x000fc6000788c0ff */
[----:B------:R1:W-:Y:S01]  /*8c10*/  @!P1 STG.E.U8 desc[UR20][R46.64+0x18], R145 ;  /* 0x000018912e009986 */ /* 0x0003e2000c101114 */
[----:B------:R-:W-:-:S03]  /*8c20*/  LOP3.LUT P1, RZ, R175, 0x100, RZ, 0xc0, !PT ;  /* 0x00000100afff7812 */ /* 0x000fc6000782c0ff */
[----:B------:R2:W-:Y:S01]  /*8c30*/  @!P2 STG.E.U8 desc[UR20][R44.64+0x19], R53 ;  /* 0x000019352c00a986 */ /* 0x0005e2000c101114 */
[C---:B------:R-:W-:Y:S01]  /*8c40*/  LOP3.LUT P2, RZ, R175.reuse, 0x8000000, RZ, 0xc0, !PT ;  /* 0x08000000afff7812 */ /* 0x040fe2000784c0ff */
[----:B0-----:R-:W0:Y:S02]  /*8c50*/  @!P3 LDC.64 R48, c[0x0][0x5c0] ;  /* 0x00017000ff30bb82 */ /* 0x001e240000000a00 */
[----:B------:R3:W-:Y:S01]  /*8c60*/  @!P5 STG.E.U8 desc[UR20][R42.64], R147 ;  /* 0x000000932a00d986 */ /* 0x0007e2000c101114 */
[C---:B------:R-:W-:Y:S02]  /*8c70*/  LOP3.LUT P5, RZ, R175.reuse, 0x40, RZ, 0xc0, !PT ;  /* 0x00000040afff7812 */ /* 0x040fe400078ac0ff */
[----:B------:R-:W-:Y:S02]  /*8c80*/  F2FP.SATFINITE.E4M3.F32.PACK_AB_MERGE_C R51, RZ, R146, RZ ;  /* 0x00000092ff33723e */ /* 0x000fe400048070ff */
[----:B-1----:R-:W-:Y:S01]  /*8c90*/  F2FP.SATFINITE.E4M3.F32.PACK_AB_MERGE_C R47, RZ, R138, RZ ;  /* 0x0000008aff2f723e */ /* 0x002fe200048070ff */
[----:B--2---:R-:W1:Y:S02]  /*8ca0*/  @!P4 LDC.64 R44, c[0x0][0x5c0] ;  /* 0x00017000ff2ccb82 */ /* 0x004e640000000a00 */
[----:B------:R2:W-:Y:S01]  /*8cb0*/  @!P0 STG.E.U8 desc[UR20][R40.64+0x1], R51 ;  /* 0x0000013328008986 */ /* 0x0005e2000c101114 */
[----:B------:R-:W-:-:S02]  /*8cc0*/  LOP3.LUT P0, RZ, R175, 0x4000000, RZ, 0xc0, !PT ;  /* 0x04000000afff7812 */ /* 0x000fc4000780c0ff */
[----:B---3--:R-:W-:-:S03]  /*8cd0*/  F2FP.SATFINITE.E4M3.F32.PACK_AB_MERGE_C R43, RZ, R140, RZ ;  /* 0x0000008cff2b723e */ /* 0x008fc600048070ff */
[----:B--2---:R-:W2:Y:S01]  /*8ce0*/  @!P1 LDC.64 R40, c[0x0][0x5c0] ;  /* 0x00017000ff289b82 */ /* 0x004ea20000000a00 */
[----:B0-----:R-:W-:-:S05]  /*8cf0*/  @!P3 IADD3 R48, P6, R173, R48, RZ ;  /* 0x00000030ad30b210 */ /* 0x001fca0007fde0ff */
[----:B------:R-:W-:Y:S01]  /*8d00*/  @!P3 IMAD.X R49, R172, 0x1, R49, P6 ;  /* 0x00000001ac31b824 */ /* 0x000fe200030e0631 */
[----:B-1----:R-:W-:-:S04]  /*8d10*/  @!P4 IADD3 R44, P6, R171, R44, RZ ;  /* 0x0000002cab2cc210 */ /* 0x002fc80007fde0ff */
[----:B------:R-:W-:Y:S01]  /*8d20*/  @!P3 STG.E.U8 desc[UR20][R48.64], R143 ;  /* 0x0000008f3000b986 */ /* 0x000fe2000c101114 */
[C---:B------:R-:W-:Y:S01]  /*8d30*/  LOP3.LUT P3, RZ, R175.reuse, 0x20, RZ, 0xc0, !PT ;  /* 0x00000020afff7812 */ /* 0x040fe2000786c0ff */
[----:B------:R-:W-:Y:S01]  /*8d40*/  @!P4 IMAD.X R45, R170, 0x1, R45, P6 ;  /* 0x00000001aa2dc824 */ /* 0x000fe200030e062d */
[----:B------:R-:W-:-:S04]  /*8d50*/  LOP3.LUT P6, RZ, R175, 0x10000000, RZ, 0xc0, !PT ;  /* 0x10000000afff7812 */ /* 0x000fc800078cc0ff */
[----:B------:R0:W-:Y:S01]  /*8d60*/  @!P4 STG.E.U8 desc[UR20][R44.64+0x1], R43 ;  /* 0x0000012b2c00c986 */ /* 0x0001e2000c101114 */
[----:B------:R-:W-:Y:S01]  /*8d70*/  ISETP.NE.AND P4, PT, R52, RZ, PT ;  /* 0x000000ff3400720c */ /* 0x000fe20003f85270 */
[----:B0-----:R-:W0:-:S12]  /*8d80*/  @!P5 LDC.64 R42, c[0x0][0x5c0] ;  /* 0x00017000ff2adb82 */ /* 0x001e180000000a00 */
[----:B------:R-:W-:Y:S01]  /*8d90*/  @!P4 STG.E.U8 desc[UR20][R38.64+0x8], R141 ;  /* 0x0000088d2600c986 */ /* 0x000fe2000c101114 */
[----:B------:R-:W-:-:S03]  /*8da0*/  LOP3.LUT P4, RZ, R175, 0x10, RZ, 0xc0, !PT ;  /* 0x00000010afff7812 */ /* 0x000fc6000788c0ff */
[----:B------:R1:W-:Y:S01]  /*8db0*/  @!P6 STG.E.U8 desc[UR20][R36.64+0x9], R47 ;  /* 0x0000092f2400e986 */ /* 0x0003e2000c101114 */
[----:B--2---:R-:W-:-:S05]  /*8dc0*/  @!P1 IADD3 R40, P6, R169, R40, RZ ;  /* 0x00000028a9289210 */ /* 0x004fca0007fde0ff */
[----:B------:R-:W-:-:S05]  /*8dd0*/  @!P1 IMAD.X R41, R168, 0x1, R41, P6 ;  /* 0x00000001a8299824 */ /* 0x000fca00030e0629 */
[----:B------:R2:W-:Y:S01]  /*8de0*/  @!P1 STG.E.U8 desc[UR20][R40.64+0x8], R139 ;  /* 0x0000088b28009986 */ /* 0x0005e2000c101114 */
[----:B-1----:R-:W1:Y:S01]  /*8df0*/  @!P3 LDC.64 R36, c[0x0][0x5c0] ;  /* 0x00017000ff24bb82 */ /* 0x002e620000000a00 */
[----:B------:R-:W-:Y:S02]  /*8e00*/  LOP3.LUT P1, RZ, R175, 0x8, RZ, 0xc0, !PT ;  /* 0x00000008afff7812 */ /* 0x000fe4000782c0ff */
[----:B0-----:R-:W-:-:S05]  /*8e10*/  @!P5 IADD3 R38, P6, R167, R42, RZ ;  /* 0x0000002aa726d210 */ /* 0x001fca0007fde0ff */
[----:B------:R-:W-:Y:S01]  /*8e20*/  @!P5 IMAD.X R39, R166, 0x1, R43, P6 ;  /* 0x00000001a627d824 */ /* 0x000fe200030e062b */
[----:B------:R-:W-:Y:S02]  /*8e30*/  F2FP.SATFINITE.E4M3.F32.PACK_AB_MERGE_C R43, RZ, R136, RZ ;  /* 0x00000088ff2b723e */ /* 0x000fe400048070ff */
[----:B--2---:R-:W-:-:S03]  /*8e40*/  F2FP.SATFINITE.E4M3.F32.PACK_AB_MERGE_C R41, RZ, R134, RZ ;  /* 0x00000086ff29723e */ /* 0x004fc600048070ff */
[----:B------:R0:W-:Y:S01]  /*8e50*/  @!P5 STG.E.U8 desc[UR20][R38.64+0x9], R43 ;  /* 0x0000092b2600d986 */ /* 0x0001e2000c101114 */
[----:B------:R-:W-:-:S03]  /*8e60*/  LOP3.LUT P5, RZ, R175, 0x800000, RZ, 0xc0, !PT ;  /* 0x00800000afff7812 */ /* 0x000fc600078ac0ff */
[----:B------:R-:W-:Y:S01]  /*8e70*/  @!P2 STG.E.U8 desc[UR20][R34.64+0x10], R137 ;  /* 0x000010892200a986 */ /* 0x000fe2000c101114 */
[----:B------:R-:W-:Y:S02]  /*8e80*/  LOP3.LUT P2, RZ, R175, 0x4, RZ, 0xc0, !PT ;  /* 0x00000004afff7812 */ /* 0x000fe4000784c0ff */
[----:B-1----:R-:W-:Y:S01]  /*8e90*/  @!P3 IADD3 R36, P6, R165, R36, RZ ;  /* 0x00000024a524b210 */ /* 0x002fe20007fde0ff */
[----:B------:R1:W-:Y:S01]  /*8ea0*/  @!P0 STG.E.U8 desc[UR20][R32.64+0x11], R41 ;  /* 0x0000112920008986 */ /* 0x0003e2000c101114 */
[----:B------:R-:W-:Y:S01]  /*8eb0*/  LOP3.LUT P0, RZ, R175, 0x2, RZ, 0xc0, !PT ;  /* 0x00000002afff7812 */ /* 0x000fe2000780c0ff */
[----:B0-----:R-:W0:Y:S02]  /*8ec0*/  @!P4 LDC.64 R38, c[0x0][0x5c0] ;  /* 0x00017000ff26cb82 */ /* 0x001e240000000a00 */
[----:B------:R-:W-:-:S05]  /*8ed0*/  @!P3 IMAD.X R37, R164, 0x1, R37, P6 ;  /* 0x00000001a425b824 */ /* 0x000fca00030e0625 */
[----:B------:R2:W-:Y:S01]  /*8ee0*/  @!P3 STG.E.U8 desc[UR20][R36.64+0x10], R135 ;  /* 0x000010872400b986 */ /* 0x0005e2000c101114 */
[----:B------:R-:W-:Y:S01]  /*8ef0*/  LOP3.LUT P3, RZ, R175, 0x400000, RZ, 0xc0, !PT ;  /* 0x00400000afff7812 */ /* 0x000fe2000786c0ff */
[----:B-1----:R-:W1:Y:S01]  /*8f00*/  @!P1 LDC.64 R32, c[0x0][0x5c0] ;  /* 0x00017000ff209b82 */ /* 0x002e620000000a00 */
[----:B--2---:R-:W-:Y:S02]  /*8f10*/  F2FP.SATFINITE.E4M3.F32.PACK_AB_MERGE_C R37, RZ, R128, RZ ;  /* 0x00000080ff25723e */ /* 0x004fe400048070ff */
[----:B0-----:R-:W-:-:S05]  /*8f20*/  @!P4 IADD3 R34, P6, R163, R38, RZ ;  /* 0x00000026a322c210 */ /* 0x001fca0007fde0ff */
[----:B------:R-:W-:Y:S01]  /*8f30*/  @!P4 IMAD.X R35, R162, 0x1, R39, P6 ;  /* 0x00000001a223c824 */ /* 0x000fe200030e0627 */
[----:B------:R-:W-:Y:S02]  /*8f40*/  F2FP.SATFINITE.E4M3.F32.PACK_AB_MERGE_C R39, RZ, R130, RZ ;  /* 0x00000082ff27723e */ /* 0x000fe400048070ff */
[----:B------:R-:W-:-:S03]  /*8f50*/  LOP3.LUT P6, RZ, R175, 0x2000000, RZ, 0xc0, !PT ;  /* 0x02000000afff7812 */ /* 0x000fc600078cc0ff */
[----:B------:R0:W-:Y:S01]  /*8f60*/  @!P4 STG.E.U8 desc[UR20][R34.64+0x11], R39 ;  /* 0x000011272200c986 */ /* 0x0001e2000c101114 */
[----:B------:R-:W-:-:S09]  /*8f70*/  LOP3.LUT P4, RZ, R175, 0x1, RZ, 0xc0, !PT ;  /* 0x00000001afff7812 */ /* 0x000fd2000788c0ff */
[----:B------:R-:W-:Y:S01]  /*8f80*/  @!P6 STG.E.U8 desc[UR20][R30.64+0x18], R133 ;  /* 0x000018851e00e986 */ /* 0x000fe2000c101114 */
[----:B-1----:R-:W-:Y:S01]  /*8f90*/  @!P1 IADD3 R32, P6, R87, R32, RZ ;  /* 0x0000002057209210 */ /* 0x002fe20007fde0ff */
[----:B0-----:R-:W0:Y:S02]  /*8fa0*/  @!P2 LDC.64 R34, c[0x0][0x5c0] ;  /* 0x00017000ff22ab82 */ /* 0x001e240000000a00 */
[----:B------:R1:W-:Y:S01]  /*8fb0*/  @!P5 STG.E.U8 desc[UR20][R28.64+0x19], R37 ;  /* 0x000019251c00d986 */ /* 0x0003e2000c101114 */
[----:B------:R-:W-:Y:S01]  /*8fc0*/  LOP3.LUT P5, RZ, R175, 0x200000, RZ, 0xc0, !PT ;  /* 0x00200000afff7812 */ /* 0x000fe200078ac0ff */
[----:B------:R-:W-:-:S05]  /*8fd0*/  @!P1 IMAD.X R33, R86, 0x1, R33, P6 ;  /* 0x0000000156219824 */ /* 0x000fca00030e0621 */
[----:B------:R2:W-:Y:S01]  /*8fe0*/  @!P1 STG.E.U8 desc[UR20][R32.64+0x18], R131 ;  /* 0x0000188320009986 */ /* 0x0005e2000c101114 */
[----:B------:R-:W-:Y:S01]  /*8ff0*/  ISETP.NE.AND P1, PT, R180, RZ, PT ;  /* 0x000000ffb400720c */ /* 0x000fe20003f25270 */
[----:B-1----:R-:W1:Y:S01]  /*9000*/  @!P0 LDC.64 R28, c[0x0][0x5c0] ;  /* 0x00017000ff1c8b82 */ /* 0x002e620000000a00 */
[----:B--2---:R-:W-:Y:S02]  /*9010*/  F2FP.SATFINITE.E4M3.F32.PACK_AB_MERGE_C R33, RZ, R124, RZ ;  /* 0x0000007cff21723e */ /* 0x004fe400048070ff */
[----:B0-----:R-:W-:-:S05]  /*9020*/  @!P2 IADD3 R30, P6, R85, R34, RZ ;  /* 0x00000022551ea210 */ /* 0x001fca0007fde0ff */
[----:B------:R-:W-:Y:S01]  /*9030*/  @!P2 IMAD.X R31, R84, 0x1, R35, P6 ;  /* 0x00000001541fa824 */ /* 0x000fe200030e0623 */
[----:B------:R-:W-:Y:S02]  /*9040*/  F2FP.SATFINITE.E4M3.F32.PACK_AB_MERGE_C R35, RZ, R126, RZ ;  /* 0x0000007eff23723e */ /* 0x000fe400048070ff */
[----:B------:R-:W-:-:S03]  /*9050*/  LOP3.LUT P6, RZ, R175, 0x1000000, RZ, 0xc0, !PT ;  /* 0x01000000afff7812 */ /* 0x000fc600078cc0ff */
[----:B------:R0:W-:Y:S01]  /*9060*/  @!P2 STG.E.U8 desc[UR20][R30.64+0x19], R35 ;  /* 0x000019231e00a986 */ /* 0x0001e2000c101114 */
[----:B------:R-:W-:-:S09]  /*9070*/  ISETP.NE.AND P2, PT, R179, RZ, PT ;  /* 0x000000ffb300720c */ /* 0x000fd20003f45270 */
[----:B------:R-:W-:Y:S01]  /*9080*/  @!P6 STG.E.U8 desc[UR20][R26.64], R129 ;  /* 0x000000811a00e986 */ /* 0x000fe2000c101114 */
[----:B-1----:R-:W-:Y:S01]  /*9090*/  @!P0 IADD3 R28, P6, R83, R28, RZ ;  /* 0x0000001c531c8210 */ /* 0x002fe20007fde0ff */
[----:B0-----:R-:W0:Y:S02]  /*90a0*/  @!P4 LDC.64 R30, c[0x0][0x5c0] ;  /* 0x00017000ff1ecb82 */ /* 0x001e240000000a00 */
[----:B------:R-:W-:Y:S01]  /*90b0*/  @!P3 STG.E.U8 desc[UR20][R24.64+0x1], R33 ;  /* 0x000001211800b986 */ /* 0x000fe2000c101114 */
[----:B------:R-:W-:Y:S01]  /*90c0*/  LOP3.LUT P3, RZ, R175, 0x80000, RZ, 0xc0, !PT ;  /* 0x00080000afff7812 */ /* 0x000fe2000786c0ff */
[----:B------:R-:W-:-:S05]  /*90d0*/  @!P0 IMAD.X R29, R82, 0x1, R29, P6 ;  /* 0x00000001521d8824 */ /* 0x000fca00030e061d */
[----:B------:R1:W-:Y:S01]  /*90e0*/  @!P0 STG.E.U8 desc[UR20][R28.64], R127 ;  /* 0x0000007f1c008986 */ /* 0x0003e2000c101114 */
[----:B------:R-:W-:Y:S02]  /*90f0*/  ISETP.NE.AND P0, PT, R178, RZ, PT ;  /* 0x000000ffb200720c */ /* 0x000fe40003f05270 */
[----:B-1----:R-:W-:Y:S02]  /*9100*/  F2FP.SATFINITE.E4M3.F32.PACK_AB_MERGE_C R29, RZ, R120, RZ ;  /* 0x00000078ff1d723e */ /* 0x002fe400048070ff */
[----:B0-----:R-:W-:-:S05]  /*9110*/  @!P4 IADD3 R26, P6, R81, R30, RZ ;  /* 0x0000001e511ac210 */ /* 0x001fca0007fde0ff */
[----:B------:R-:W-:Y:S01]  /*9120*/  @!P4 IMAD.X R27, R80, 0x1, R31, P6 ;  /* 0x00000001501bc824 */ /* 0x000fe200030e061f */
[----:B------:R-:W-:Y:S02]  /*9130*/  F2FP.SATFINITE.E4M3.F32.PACK_AB_MERGE_C R31, RZ, R122, RZ ;  /* 0x0000007aff1f723e */ /* 0x000fe400048070ff */
[----:B------:R-:W-:-:S03]  /*9140*/  LOP3.LUT P6, RZ, R175, 0x100000, RZ, 0xc0, !PT ;  /* 0x00100000afff7812 */ /* 0x000fc600078cc0ff */
[----:B------:R0:W-:Y:S01]  /*9150*/  @!P4 STG.E.U8 desc[UR20][R26.64+0x1], R31 ;  /* 0x0000011f1a00c986 */ /* 0x0001e2000c101114 */
[----:B------:R-:W-:-:S03]  /*9160*/  ISETP.NE.AND P4, PT, R177, RZ, PT ;  /* 0x000000ffb100720c */ /* 0x000fc60003f85270 */
[----:B------:R-:W-:Y:S01]  /*9170*/  @!P5 STG.E.U8 desc[UR20][R22.64+0x8], R125 ;  /* 0x0000087d1600d986 */ /* 0x000fe2000c101114 */
[----:B------:R-:W-:-:S05]  /*9180*/  ISETP.NE.AND P5, PT, R176, RZ, PT ;  /* 0x000000ffb000720c */ /* 0x000fca0003fa5270 */
[----:B------:R1:W-:Y:S04]  /*9190*/  @!P6 STG.E.U8 desc[UR20][R20.64+0x9], R29 ;  /* 0x0000091d1400e986 */ /* 0x0003e8000c101114 */
[----:B0-----:R-:W0:Y:S08]  /*91a0*/  @!P4 LDC.64 R26, c[0x0][0x5c0] ;  /* 0x00017000ff1acb82 */ /* 0x001e300000000a00 */
[----:B------:R-:W2:Y:S08]  /*91b0*/  @!P5 LDC.64 R24, c[0x0][0x5c0] ;  /* 0x00017000ff18db82 */ /* 0x000eb00000000a00 */
[----:B-1----:R-:W1:Y:S01]  /*91c0*/  @!P0 LDC.64 R28, c[0x0][0x5c0] ;  /* 0x00017000ff1c8b82 */ /* 0x002e620000000a00 */
[----:B--2---:R-:W-:-:S05]  /*91d0*/  @!P5 IADD3 R24, P6, R79, R24, RZ ;  /* 0x000000184f18d210 */ /* 0x004fca0007fde0ff */
[----:B------:R-:W-:Y:S01]  /*91e0*/  @!P5 IMAD.X R25, R78, 0x1, R25, P6 ;  /* 0x000000014e19d824 */ /* 0x000fe200030e0619 */
[----:B------:R-:W-:-:S04]  /*91f0*/  LOP3.LUT P6, RZ, R175, 0x10000, RZ, 0xc0, !PT ;  /* 0x00010000afff7812 */ /* 0x000fc800078cc0ff */
[----:B------:R2:W-:Y:S01]  /*9200*/  @!P5 STG.E.U8 desc[UR20][R24.64+0x8], R123 ;  /* 0x0000087b1800d986 */ /* 0x0005e2000c101114 */
[----:B0-----:R-:W-:-:S05]  /*9210*/  @!P4 IADD3 R22, P5, R77, R26, RZ ;  /* 0x0000001a4d16c210 */ /* 0x001fca0007fbe0ff */
[----:B------:R-:W-:Y:S01]  /*9220*/  @!P4 IMAD.X R23, R76, 0x1, R27, P5 ;  /* 0x000000014c17c824 */ /* 0x000fe200028e061b */
[----:B------:R-:W-:Y:S02]  /*9230*/  F2FP.SATFINITE.E4M3.F32.PACK_AB_MERGE_C R27, RZ, R118, RZ ;  /* 0x00000076ff1b723e */ /* 0x000fe400048070ff */
[----:B------:R-:W-:-:S03]  /*9240*/  LOP3.LUT P5, RZ, R175, 0x20000, RZ, 0xc0, !PT ;  /* 0x00020000afff7812 */ /* 0x000fc600078ac0ff */
[----:B------:R0:W-:Y:S01]  /*9250*/  @!P4 STG.E.U8 desc[UR20][R22.64+0x9], R27 ;  /* 0x0000091b1600c986 */ /* 0x0001e2000c101114 */
[----:B------:R-:W-:Y:S02]  /*9260*/  LOP3.LUT P4, RZ, R175, 0x40000, RZ, 0xc0, !PT ;  /* 0x00040000afff7812 */ /* 0x000fe4000788c0ff */
[----:B--2---:R-:W-:Y:S01]  /*9270*/  F2FP.SATFINITE.E4M3.F32.PACK_AB_MERGE_C R25, RZ, R116, RZ ;  /* 0x00000074ff19723e */ /* 0x004fe200048070ff */
[----:B------:R-:W-:Y:S01]  /*9280*/  @!P3 STG.E.U8 desc[UR20][R18.64+0x10], R121 ;  /* 0x000010791200b986 */ /* 0x000fe2000c101114 */
[----:B------:R-:W-:Y:S01]  /*9290*/  ISETP.NE.AND P3, PT, R174, RZ, PT ;  /* 0x000000ffae00720c */ /* 0x000fe20003f65270 */
[----:B0-----:R-:W0:Y:S01]  /*92a0*/  @!P2 LDC.64 R26, c[0x0][0x5c0] ;  /* 0x00017000ff1aab82 */ /* 0x001e220000000a00 */
[----:B------:R-:W-:-:S07]  /*92b0*/  F2FP.SATFINITE.E4M3.F32.PACK_AB_MERGE_C R23, RZ, R108, RZ ;  /* 0x0000006cff17723e */ /* 0x000fce00048070ff */
[----:B------:R2:W-:Y:S04]  /*92c0*/  @!P4 STG.E.U8 desc[UR20][R16.64+0x11], R25 ;  /* 0x000011191000c986 */ /* 0x0005e8000c101114 */
[----:B------:R-:W3:Y:S08]  /*92d0*/  @!P3 LDC.64 R20, c[0x0][0x5c0] ;  /* 0x00017000ff14bb82 */ /* 0x000ef00000000a00 */
[----:B--2---:R-:W2:Y:S01]  /*92e0*/  @!P1 LDC.64 R24, c[0x0][0x5c0] ;  /* 0x00017000ff189b82 */ /* 0x004ea20000000a00 */
[----:B---3--:R-:W-:-:S05]  /*92f0*/  @!P3 IADD3 R20, P4, R73, R20, RZ ;  /* 0x000000144914b210 */ /* 0x008fca0007f9e0ff */
[----:B------:R-:W-:Y:S01]  /*9300*/  @!P3 IMAD.X R21, R74, 0x1, R21, P4 ;  /* 0x000000014a15b824 */ /* 0x000fe200020e0615 */
[----:B0-----:R-:W-:-:S04]  /*9310*/  @!P2 IADD3 R16, P4, R71, R26, RZ ;  /* 0x0000001a4710a210 */ /* 0x001fc80007f9e0ff */
[----:B------:R0:W-:Y:S01]  /*9320*/  @!P3 STG.E.U8 desc[UR20][R20.64+0x10], R111 ;  /* 0x0000106f1400b986 */ /* 0x0001e2000c101114 */
[----:B-1----:R-:W-:Y:S01]  /*9330*/  @!P0 IADD3 R18, P3, R75, R28, RZ ;  /* 0x0000001c4b128210 */ /* 0x002fe20007f7e0ff */
[----:B------:R-:W-:-:S04]  /*9340*/  @!P2 IMAD.X R17, R70, 0x1, R27, P4 ;  /* 0x000000014611a824 */ /* 0x000fc800020e061b */
[----:B------:R-:W-:Y:S01]  /*9350*/  @!P0 IMAD.X R19, R72, 0x1, R29, P3 ;  /* 0x0000000148138824 */ /* 0x000fe200018e061d */
[----:B------:R-:W-:-:S04]  /*9360*/  ISETP.GE.AND P3, PT, R67, 0x181, PT ;  /* 0x000001814300780c */ /* 0x000fc80003f66270 */
[----:B------:R2:W-:Y:S01]  /*9370*/  @!P0 STG.E.U8 desc[UR20][R18.64+0x11], R23 ;  /* 0x0000111712008986 */ /* 0x0005e2000c101114 */
[C---:B------:R-:W-:Y:S02]  /*9380*/  ISETP.LT.OR P0, PT, R66.reuse, 0x1, !P3 ;  /* 0x000000014200780c */ /* 0x040fe40005f01670 */
[----:B------:R-:W-:Y:S01]  /*9390*/  ISETP.LT.OR P4, PT, R66, 0x2, !P3 ;  /* 0x000000024200780c */ /* 0x000fe20005f81670 */
[----:B------:R1:W-:Y:S01]  /*93a0*/  @!P5 STG.E.U8 desc[UR20][R14.64+0x18], R119 ;  /* 0x000018770e00d986 */ /* 0x0003e2000c101114 */
[----:B0-----:R-:W-:-:S05]  /*93b0*/  F2FP.SATFINITE.E4M3.F32.PACK_AB_MERGE_C R21, RZ, R114, RZ ;  /* 0x00000072ff15723e */ /* 0x001fca00048070ff */
[----:B------:R0:W-:Y:S01]  /*93c0*/  @!P6 STG.E.U8 desc[UR20][R12.64+0x19], R21 ;  /* 0x000019150c00e986 */ /* 0x0001e2000c101114 */
[----:B--2---:R-:W-:-:S03]  /*93d0*/  @!P1 IADD3 R18, P5, R69, R24, RZ ;  /* 0x0000001845129210 */ /* 0x004fc60007fbe0ff */
[----:B------:R-:W2:Y:S01]  /*93e0*/  @!P0 LDC.64 R26, c[0x0][0x5c0] ;  /* 0x00017000ff1a8b82 */ /* 0x000ea20000000a00 */
[----:B------:R-:W-:Y:S01]  /*93f0*/  F2FP.SATFINITE.E4M3.F32.PACK_AB_MERGE_C R23, RZ, R112, RZ ;  /* 0x00000070ff17723e */ /* 0x000fe200048070ff */
[----:B------:R3:W-:Y:S01]  /*9400*/  @!P2 STG.E.U8 desc[UR20][R16.64+0x18], R115 ;  /* 0x000018731000a986 */ /* 0x0007e2000c101114 */
[----:B------:R-:W-:Y:S01]  /*9410*/  @!P1 IMAD.X R19, R68, 0x1, R25, P5 ;  /* 0x0000000144139824 */ /* 0x000fe200028e0619 */
[C---:B------:R-:W-:Y:S01]  /*9420*/  ISETP.LT.OR P2, PT, R66.reuse, 0x9, !P3 ;  /* 0x000000094200780c */ /* 0x040fe20005f41670 */
[----:B-1----:R-:W-:Y:S01]  /*9430*/  @!P0 IMAD R14, R9, 0x180, RZ ;  /* 0x00000180090e8824 */ /* 0x002fe200078e02ff */
[----:B------:R-:W-:Y:S01]  /*9440*/  ISETP.LT.OR P5, PT, R66, 0xa, !P3 ;  /* 0x0000000a4200780c */ /* 0x000fe20005fa1670 */
[--C-:B------:R-:W-:Y:S01]  /*9450*/  @!P4 IMAD.MOV.U32 R15, RZ, RZ, R65.reuse ;  /* 0x000000ffff0fc224 */ /* 0x100fe200078e0041 */
[----:B------:R-:W1:Y:S01]  /*9460*/  @!P4 LDC.64 R28, c[0x0][0x5c0] ;  /* 0x00017000ff1ccb82 */ /* 0x000e620000000a00 */
[----:B0-----:R-:W-:Y:S01]  /*9470*/  @!P0 IMAD.MOV.U32 R12, RZ, RZ, R10 ;  /* 0x000000ffff0c8224 */ /* 0x001fe200078e000a */
[----:B------:R0:W-:Y:S01]  /*9480*/  @!P1 STG.E.U8 desc[UR20][R18.64+0x19], R23 ;  /* 0x0000191712009986 */ /* 0x0001e2000c101114 */
[----:B------:R-:W-:-:S02]  /*9490*/  @!P0 IMAD.MOV.U32 R13, RZ, RZ, R65 ;  /* 0x000000ffff0d8224 */ /* 0x000fc400078e0041 */
[----:B---3--:R-:W-:Y:S02]  /*94a0*/  @!P4 IMAD R16, R9, 0x180, RZ ;  /* 0x000001800910c824 */ /* 0x008fe400078e02ff */
[----:B------:R-:W-:Y:S02]  /*94b0*/  @!P0 IMAD.WIDE.U32 R12, R8, 0x180, R12 ;  /* 0x00000180080c8825 */ /* 0x000fe400078e000c */
[----:B------:R-:W3:Y:S01]  /*94c0*/  @!P2 LDC.64 R20, c[0x0][0x5c0] ;  /* 0x00017000ff14ab82 */ /* 0x000ee20000000a00 */
[----:B0-----:R-:W-:Y:S02]  /*94d0*/  F2FP.SATFINITE.E4M3.F32.PACK_AB_MERGE_C R19, RZ, R110, RZ ;  /* 0x0000006eff13723e */ /* 0x001fe400048070ff */
[----:B--2---:R-:W-:-:S05]  /*94e0*/  @!P0 IADD3 R12, P1, R12, R26, RZ ;  /* 0x0000001a0c0c8210 */ /* 0x004fca0007f3e0ff */
[----:B------:R-:W0:Y:S01]  /*94f0*/  @!P5 LDC.64 R24, c[0x0][0x5c0] ;  /* 0x00017000ff18db82 */ /* 0x000e220000000a00 */
[----:B------:R-:W-:Y:S01]  /*9500*/  @!P0 IADD3.X R13, R27, R13, R14, P1, !PT ;  /* 0x0000000d1b0d8210 */ /* 0x000fe20000ffe40e */
[----:B------:R-:W-:-:S04]  /*9510*/  @!P4 IMAD.MOV.U32 R14, RZ, RZ, R10 ;  /* 0x000000ffff0ec224 */ /* 0x000fc800078e000a */
[----:B------:R-:W-:Y:S01]  /*9520*/  @!P4 IMAD.WIDE.U32 R14, R8, 0x180, R14 ;  /* 0x00000180080ec825 */ /* 0x000fe200078e000e */
[----:B------:R2:W-:Y:S01]  /*9530*/  @!P0 STG.E.U8 desc[UR20][R12.64], R117 ;  /* 0x000000750c008986 */ /* 0x0005e2000c101114 */
[----:B------:R-:W-:Y:S02]  /*9540*/  ISETP.GE.AND P0, PT, R67, 0x189, PT ;  /* 0x000001894300780c */ /* 0x000fe40003f06270 */
[----:B-1----:R-:W-:-:S04]  /*9550*/  @!P4 IADD3 R14, P1, R14, R28, RZ ;  /* 0x0000001c0e0ec210 */ /* 0x002fc80007f3e0ff */
[----:B------:R-:W-:Y:S02]  /*9560*/  @!P4 IADD3.X R15, R29, R15, R16, P1, !PT ;  /* 0x0000000f1d0fc210 */ /* 0x000fe40000ffe410 */
[----:B------:R-:W-:Y:S01]  /*9570*/  ISETP.LT.OR P1, PT, R66, 0x1, !P0 ;  /* 0x000000014200780c */ /* 0x000fe20004721670 */
[----:B--2---:R-:W-:Y:S02]  /*9580*/  @!P2 IMAD.MOV.U32 R12, RZ, RZ, R10 ;  /* 0x000000ffff0ca224 */ /* 0x004fe400078e000a */
[----:B------:R1:W-:Y:S01]  /*9590*/  @!P4 STG.E.U8 desc[UR20][R14.64+0x1], R19 ;  /* 0x000001130e00c986 */ /* 0x0003e2000c101114 */
[----:B------:R-:W-:Y:S02]  /*95a0*/  @!P2 IMAD.MOV.U32 R13, RZ, RZ, R65 ;  /* 0x000000ffff0da224 */ /* 0x000fe400078e0041 */
[----:B------:R-:W-:-:S07]  /*95b0*/  @!P2 IMAD.WIDE.U32 R16, R8, 0x180, R12 ;  /* 0x000001800810a825 */ /* 0x000fce00078e000c */
[----:B---3--:R-:W-:Y:S05]  /*95c0*/  @P1 BRA `(.L_x_43) ;  /* 0x0000000000241947 */ /* 0x008fea0003800000 */
[----:B------:R-:W-:Y:S01]  /*95d0*/  IMAD.MOV.U32 R12, RZ, RZ, R10 ;  /* 0x000000ffff0c7224 */ /* 0x000fe200078e000a */
[----:B------:R-:W-:Y:S01]  /*95e0*/  ULDC.64 UR6, c[0x0][0x5c0] ;  /* 0x0001700000067ab9 */ /* 0x000fe20000000a00 */
[----:B------:R-:W-:Y:S02]  /*95f0*/  IMAD.MOV.U32 R13, RZ, RZ, R65 ;  /* 0x000000ffff0d7224 */ /* 0x000fe400078e0041 */
[----:B-1----:R-:W-:Y:S02]  /*9600*/  IMAD R15, R9, 0x180, RZ ;  /* 0x00000180090f7824 */ /* 0x002fe400078e02ff */
[----:B------:R-:W-:-:S04]  /*9610*/  IMAD.WIDE.U32 R12, R8, 0x180, R12 ;  /* 0x00000180080c7825 */ /* 0x000fc800078e000c */
[----:B------:R-:W-:Y:S01]  /*9620*/  IMAD.IADD R15, R13, 0x1, R15 ;  /* 0x000000010d0f7824 */ /* 0x000fe200078e020f */
[----:B------:R-:W-:-:S04]  /*9630*/  IADD3 R12, P1, P4, R12, UR6, R95 ;  /* 0x000000060c0c7c10 */ /* 0x000fc8000fc3e05f */
[----:B------:R-:W-:-:S05]  /*9640*/  IADD3.X R13, R15, UR7, R92, P1, P4 ;  /* 0x000000070f0d7c10 */ /* 0x000fca0008fe845c */
[----:B------:R2:W-:Y:S04]  /*9650*/  STG.E.U8 desc[UR20][R12.64], R113 ;  /* 0x000000710c007986 */ /* 0x0005e8000c101114 */
.L_x_43:
[----:B------:R-:W-:Y:S05]  /*9660*/  BSYNC B1 ;  /* 0x0000000000017941 */ /* 0x000fea0003800000 */
.L_x_42:
[----:B------:R-:W-:Y:S01]  /*9670*/  ISETP.LT.OR P1, PT, R66, 0x2, !P0 ;  /* 0x000000024200780c */ /* 0x000fe20004721670 */
[----:B--2---:R-:W-:Y:S02]  /*9680*/  @!P2 IMAD R12, R9, 0x180, RZ ;  /* 0x00000180090ca824 */ /* 0x004fe400078e02ff */
[----:B------:R-:W-:Y:S01]  /*9690*/  FMUL R106, R106, R88 ;  /* 0x000000586a6a7220 */ /* 0x000fe20000400000 */
[----:B-1----:R-:W-:Y:S01]  /*96a0*/  @!P2 IADD3 R14, P4, R16, R20, RZ ;  /* 0x00000014100ea210 */ /* 0x002fe20007f9e0ff */
[----:B------:R-:W-:Y:S03]  /*96b0*/  BSSY B1, `(.L_x_44) ;  /* 0x000000d000017945 */ /* 0x000fe60003800000 */
[----:B------:R-:W-:Y:S02]  /*96c0*/  @!P2 IADD3.X R15, R21, R17, R12, P4, !PT ;  /* 0x00000011150fa210 */ /* 0x000fe400027fe40c */
[----:B------:R-:W-:-:S03]  /*96d0*/  F2FP.SATFINITE.E4M3.F32.PACK_AB_MERGE_C R17, RZ, R106, RZ ;  /* 0x0000006aff11723e */ /* 0x000fc600048070ff */
[----:B------:R-:W-:Y:S05]  /*96e0*/  @P1 BRA `(.L_x_45) ;  /* 0x0000000000241947 */ /* 0x000fea0003800000 */
[----:B------:R-:W-:Y:S01]  /*96f0*/  IMAD.MOV.U32 R12, RZ, RZ, R10 ;  /* 0x000000ffff0c7224 */ /* 0x000fe200078e000a */
[----:B------:R-:W-:Y:S01]  /*9700*/  ULDC.64 UR6, c[0x0][0x5c0] ;  /* 0x0001700000067ab9 */ /* 0x000fe20000000a00 */
[----:B------:R-:W-:Y:S02]  /*9710*/  IMAD.MOV.U32 R13, RZ, RZ, R65 ;  /* 0x000000ffff0d7224 */ /* 0x000fe400078e0041 */
[----:B------:R-:W-:Y:S02]  /*9720*/  IMAD R19, R9, 0x180, RZ ;  /* 0x0000018009137824 */ /* 0x000fe400078e02ff */
[----:B------:R-:W-:-:S04]  /*9730*/  IMAD.WIDE.U32 R12, R8, 0x180, R12 ;  /* 0x00000180080c7825 */ /* 0x000fc800078e000c */
[----:B------:R-:W-:Y:S01]  /*9740*/  IMAD.IADD R19, R13, 0x1, R19 ;  /* 0x000000010d137824 */ /* 0x000fe200078e0213 */
[----:B------:R-:W-:-:S04]  /*9750*/  IADD3 R12, P1, P4, R12, UR6, R95 ;  /* 0x000000060c0c7c10 */ /* 0x000fc8000fc3e05f */
[----:B------:R-:W-:-:S05]  /*9760*/  IADD3.X R13, R19, UR7, R92, P1, P4 ;  /* 0x00000007130d7c10 */ /* 0x000fca0008fe845c */
[----:B------:R1:W-:Y:S04]  /*9770*/  STG.E.U8 desc[UR20][R12.64+0x1], R17 ;  /* 0x000001110c007986 */ /* 0x0003e8000c101114 */
.L_x_45:
[----:B------:R-:W-:Y:S05]  /*9780*/  BSYNC B1 ;  /* 0x0000000000017941 */ /* 0x000fea0003800000 */
.L_x_44:
[----:B------:R-:W-:Y:S01]  /*9790*/  FMUL R109, R109, R88 ;  /* 0x000000586d6d7220 */ /* 0x000fe20000400000 */
[----:B-1----:R-:W-:Y:S01]  /*97a0*/  @!P5 IMAD.MOV.U32 R12, RZ, RZ, R10 ;  /* 0x000000ffff0cd224 */ /* 0x002fe200078e000a */
[C---:B------:R-:W-:Y:S01]  /*97b0*/  ISETP.LT.OR P4, PT, R66.reuse, 0x11, !P3 ;  /* 0x000000114200780c */ /* 0x040fe20005f81670 */
[----:B------:R-:W-:Y:S01]  /*97c0*/  @!P5 IMAD.MOV.U32 R13, RZ, RZ, R65 ;  /* 0x000000ffff0dd224 */ /* 0x000fe200078e0041 */
[----:B------:R-:W-:Y:S01]  /*97d0*/  ISETP.LT.OR P1, PT, R66, 0x12, !P3 ;  /* 0x000000124200780c */ /* 0x000fe20005f21670 */
[----:B------:R-:W-:Y:S01]  /*97e0*/  @!P5 IMAD R16, R9, 0x180, RZ ;  /* 0x000001800910d824 */ /* 0x000fe200078e02ff */
[----:B------:R-:W-:Y:S01]  /*97f0*/  F2FP.SATFINITE.E4M3.F32.PACK_AB_MERGE_C R109, RZ, R109, RZ ;  /* 0x0000006dff6d723e */ /* 0x000fe200048070ff */
[----:B------:R-:W-:-:S04]  /*9800*/  @!P5 IMAD.WIDE.U32 R12, R8, 0x180, R12 ;  /* 0x00000180080cd825 */ /* 0x000fc800078e000c */
[-C--:B------:R-:W-:Y:S01]  /*9810*/  FMUL R104, R104, R88.reuse ;  /* 0x0000005868687220 */ /* 0x080fe20000400000 */
[----:B------:R-:W-:Y:S01]  /*9820*/  FMUL R107, R107, R88 ;  /* 0x000000586b6b7220 */ /* 0x000fe20000400000 */
[----:B------:R-:W-:Y:S01]  /*9830*/  BSSY B1, `(.L_x_46) ;  /* 0x0000014000017945 */ /* 0x000fe20003800000 */
[----:B------:R1:W-:Y:S01]  /*9840*/  @!P2 STG.E.U8 desc[UR20][R14.64+0x8], R109 ;  /* 0x0000086d0e00a986 */ /* 0x0003e2000c101114 */
[----:B0-----:R-:W-:Y:S02]  /*9850*/  @!P5 IADD3 R12, P2, R12, R24, RZ ;  /* 0x000000180c0cd210 */ /* 0x001fe40007f5e0ff */
[----:B------:R-:W-:Y:S01]  /*9860*/  F2FP.SATFINITE.E4M3.F32.PACK_AB_MERGE_C R17, RZ, R104, RZ ;  /* 0x00000068ff11723e */ /* 0x000fe200048070ff */
[----:B------:R-:W0:Y:S01]  /*9870*/  @!P4 LDC.64 R18, c[0x0][0x5c0] ;  /* 0x00017000ff12cb82 */ /* 0x000e220000000a00 */
[----:B------:R-:W-:Y:S02]  /*9880*/  @!P5 IADD3.X R13, R25, R13, R16, P2, !PT ;  /* 0x0000000d190dd210 */ /* 0x000fe400017fe410 */
[----:B------:R-:W-:-:S02]  /*9890*/  ISETP.LT.OR P2, PT, R66, 0x9, !P0 ;  /* 0x000000094200780c */ /* 0x000fc40004741670 */
[----:B------:R-:W-:Y:S01]  /*98a0*/  F2FP.SATFINITE.E4M3.F32.PACK_AB_MERGE_C R107, RZ, R107, RZ ;  /* 0x0000006bff6b723e */ /* 0x000fe200048070ff */
[----:B------:R1:W-:Y:S02]  /*98b0*/  @!P5 STG.E.U8 desc[UR20][R12.64+0x9], R17 ;  /* 0x000009110c00d986 */ /* 0x0003e4000c101114 */
[----:B------:R-:W2:Y:S08]  /*98c0*/  @!P1 LDC.64 R20, c[0x0][0x5c0] ;  /* 0x00017000ff149b82 */ /* 0x000eb00000000a00 */
[----:B------:R-:W-:Y:S05]  /*98d0*/  @P2 BRA `(.L_x_47) ;  /* 0x0000000000242947 */ /* 0x000fea0003800000 */
[----:B-1----:R-:W-:Y:S01]  /*98e0*/  IMAD.MOV.U32 R12, RZ, RZ, R10 ;  /* 0x000000ffff0c7224 */ /* 0x002fe200078e000a */
        /* <DEDUP_REMOVED lines=8> */
.L_x_47:
[----:B------:R-:W-:Y:S05]  /*9970*/  BSYNC B1 ;  /* 0x0000000000017941 */ /* 0x000fea0003800000 */
.L_x_46:
[----:B------:R-:W-:Y:S01]  /*9980*/  ISETP.LT.OR P2, PT, R66, 0xa, !P0 ;  /* 0x0000000a4200780c */ /* 0x000fe20004741670 */
[----:B------:R-:W-:Y:S01]  /*9990*/  FMUL R102, R102, R88 ;  /* 0x0000005866667220 */ /* 0x000fe20000400000 */
[----:B------:R-:W-:Y:S04]  /*99a0*/  BSSY B1, `(.L_x_48) ;  /* 0x000000c000017945 */ /* 0x000fe80003800000 */
[----:B-1----:R-:W-:-:S07]  /*99b0*/  F2FP.SATFINITE.E4M3.F32.PACK_AB_MERGE_C R15, RZ, R102, RZ ;  /* 0x00000066ff0f723e */ /* 0x002fce00048070ff */
[----:B------:R-:W-:Y:S05]  /*99c0*/  @P2 BRA `(.L_x_49) ;  /* 0x0000000000242947 */ /* 0x000fea0003800000 */
[----:B---3--:R-:W-:Y:S01]  /*99d0*/  IMAD.MOV.U32 R12, RZ, RZ, R10 ;  /* 0x000000ffff0c7224 */ /* 0x008fe200078e000a */
        /* <DEDUP_REMOVED lines=8> */
.L_x_49:
[----:B------:R-:W-:Y:S05]  /*9a60*/  BSYNC B1 ;  /* 0x0000000000017941 */ /* 0x000fea0003800000 */
.L_x_48:
[--C-:B-1-3--:R-:W-:Y:S01]  /*9a70*/  @!P4 IMAD.MOV.U32 R12, RZ, RZ, R10.reuse ;  /* 0x000000ffff0cc224 */ /* 0x10afe200078e000a */
[C---:B------:R-:W-:Y:S01]  /*9a80*/  ISETP.LT.OR P2, PT, R66.reuse, 0x19, !P3 ;  /* 0x000000194200780c */ /* 0x040fe20005f41670 */
[----:B------:R-:W-:Y:S01]  /*9a90*/  @!P4 IMAD.MOV.U32 R13, RZ, RZ, R65 ;  /* 0x000000ffff0dc224 */ /* 0x000fe200078e0041 */
[----:B------:R-:W-:Y:S01]  /*9aa0*/  ISETP.LT.OR P3, PT, R66, 0x1a, !P3 ;  /* 0x0000001a4200780c */ /* 0x000fe20005f61670 */
[----:B------:R-:W-:Y:S02]  /*9ab0*/  @!P1 IMAD.MOV.U32 R14, RZ, RZ, R10 ;  /* 0x000000ffff0e9224 */ /* 0x000fe400078e000a */
[----:B------:R-:W-:Y:S01]  /*9ac0*/  FMUL R105, R105, R88 ;  /* 0x0000005869697220 */ /* 0x000fe20000400000 */
[----:B------:R-:W-:-:S04]  /*9ad0*/  @!P4 IMAD.WIDE.U32 R12, R8, 0x180, R12 ;  /* 0x00000180080cc825 */ /* 0x000fc800078e000c */
[-C--:B------:R-:W-:Y:S01]  /*9ae0*/  FMUL R100, R100, R88.reuse ;  /* 0x0000005864647220 */ /* 0x080fe20000400000 */
[----:B------:R-:W-:Y:S01]  /*9af0*/  FMUL R103, R103, R88 ;  /* 0x0000005867677220 */ /* 0x000fe20000400000 */
[----:B------:R-:W-:Y:S01]  /*9b00*/  BSSY B1, `(.L_x_50) ;  /* 0x000001b000017945 */ /* 0x000fe20003800000 */
[----:B------:R-:W-:Y:S01]  /*9b10*/  @!P1 IMAD.MOV.U32 R15, RZ, RZ, R65 ;  /* 0x000000ffff0f9224 */ /* 0x000fe200078e0041 */
[----:B0-----:R-:W-:Y:S01]  /*9b20*/  @!P4 IADD3 R12, P5, R12, R18, RZ ;  /* 0x000000120c0cc210 */ /* 0x001fe20007fbe0ff */
[----:B------:R-:W-:Y:S01]  /*9b30*/  @!P4 IMAD R16, R9, 0x180, RZ ;  /* 0x000001800910c824 */ /* 0x000fe200078e02ff */
[----:B------:R-:W-:Y:S01]  /*9b40*/  F2FP.SATFINITE.E4M3.F32.PACK_AB_MERGE_C R105, RZ, R105, RZ ;  /* 0x00000069ff69723e */ /* 0x000fe200048070ff */
[----:B------:R-:W-:Y:S01]  /*9b50*/  @!P1 IMAD.WIDE.U32 R14, R8, 0x180, R14 ;  /* 0x00000180080e9825 */ /* 0x000fe200078e000e */
[----:B------:R-:W-:Y:S01]  /*9b60*/  F2FP.SATFINITE.E4M3.F32.PACK_AB_MERGE_C R17, RZ, R100, RZ ;  /* 0x00000064ff11723e */ /* 0x000fe200048070ff */
[----:B------:R-:W0:Y:S01]  /*9b70*/  @!P2 LDC.64 R22, c[0x0][0x5c0] ;  /* 0x00017000ff16ab82 */ /* 0x000e220000000a00 */
[----:B------:R-:W-:Y:S01]  /*9b80*/  @!P4 IADD3.X R13, R19, R13, R16, P5, !PT ;  /* 0x0000000d130dc210 */ /* 0x000fe20002ffe410 */
[----:B------:R-:W-:Y:S01]  /*9b90*/  @!P1 IMAD R16, R9, 0x180, RZ ;  /* 0x0000018009109824 */ /* 0x000fe200078e02ff */
[----:B--2---:R-:W-:-:S02]  /*9ba0*/  @!P1 IADD3 R14, P5, R14, R20, RZ ;  /* 0x000000140e0e9210 */ /* 0x004fc40007fbe0ff */
[----:B------:R-:W-:Y:S01]  /*9bb0*/  F2FP.SATFINITE.E4M3.F32.PACK_AB_MERGE_C R103, RZ, R103, RZ ;  /* 0x00000067ff67723e */ /* 0x000fe200048070ff */
[----:B------:R1:W-:Y:S01]  /*9bc0*/  @!P4 STG.E.U8 desc[UR20][R12.64+0x10], R105 ;  /* 0x000010690c00c986 */ /* 0x0003e2000c101114 */
[----:B------:R-:W-:Y:S01]  /*9bd0*/  @!P1 IADD3.X R15, R21, R15, R16, P5, !PT ;  /* 0x0000000f150f9210 */ /* 0x000fe20002ffe410 */
[----:B------:R-:W2:Y:S01]  /*9be0*/  @!P3 LDC.64 R24, c[0x0][0x5c0] ;  /* 0x00017000ff18bb82 */ /* 0x000ea20000000a00 */
[----:B------:R-:W-:-:S03]  /*9bf0*/  ISETP.LT.OR P4, PT, R66, 0x11, !P0 ;  /* 0x000000114200780c */ /* 0x000fc60004781670 */
[----:B------:R1:W-:Y:S10]  /*9c00*/  @!P1 STG.E.U8 desc[UR20][R14.64+0x11], R17 ;  /* 0x000011110e009986 */ /* 0x0003f4000c101114 */
        /* <DEDUP_REMOVED lines=10> */
.L_x_51:
[----:B------:R-:W-:Y:S05]  /*9cb0*/  BSYNC B1 ;  /* 0x0000000000017941 */ /* 0x000fea0003800000 */
.L_x_50:
[----:B------:R-:W-:Y:S01]  /*9cc0*/  ISETP.LT.OR P1, PT, R66, 0x12, !P0 ;  /* 0x000000124200780c */ /* 0x000fe20004721670 */
[--C-:B-1-3--:R-:W-:Y:S02]  /*9cd0*/  @!P2 IMAD.MOV.U32 R12, RZ, RZ, R10.reuse ;  /* 0x000000ffff0ca224 */ /* 0x10afe400078e000a */
[-C--:B------:R-:W-:Y:S01]  /*9ce0*/  FMUL R101, R101, R88.reuse ;  /* 0x0000005865657220 */ /* 0x080fe20000400000 */
[--C-:B------:R-:W-:Y:S02]  /*9cf0*/  @!P2 IMAD.MOV.U32 R13, RZ, RZ, R65.reuse ;  /* 0x000000ffff0da224 */ /* 0x100fe400078e0041 */
[-C--:B------:R-:W-:Y:S01]  /*9d00*/  FMUL R96, R96, R88.reuse ;  /* 0x0000005860607220 */ /* 0x080fe20000400000 */
[----:B------:R-:W-:Y:S02]  /*9d10*/  @!P3 IMAD.MOV.U32 R14, RZ, RZ, R10 ;  /* 0x000000ffff0eb224 */ /* 0x000fe400078e000a */
[----:B------:R-:W-:Y:S01]  /*9d20*/  FMUL R98, R98, R88 ;  /* 0x0000005862627220 */ /* 0x000fe20000400000 */
[----:B------:R-:W-:Y:S01]  /*9d30*/  @!P3 IMAD.MOV.U32 R15, RZ, RZ, R65 ;  /* 0x000000ffff0fb224 */ /* 0x000fe200078e0041 */
[----:B------:R-:W-:Y:S01]  /*9d40*/  BSSY B1, `(.L_x_52) ;  /* 0x0000016000017945 */ /* 0x000fe20003800000 */
[----:B------:R-:W-:Y:S01]  /*9d50*/  @!P2 IMAD.WIDE.U32 R12, R8, 0x180, R12 ;  /* 0x00000180080ca825 */ /* 0x000fe200078e000c */
[----:B------:R-:W-:-:S02]  /*9d60*/  F2FP.SATFINITE.E4M3.F32.PACK_AB_MERGE_C R101, RZ, R101, RZ ;  /* 0x00000065ff65723e */ /* 0x000fc400048070ff */
[----:B------:R-:W-:Y:S01]  /*9d70*/  F2FP.SATFINITE.E4M3.F32.PACK_AB_MERGE_C R21, RZ, R96, RZ ;  /* 0x00000060ff15723e */ /* 0x000fe200048070ff */
[----:B------:R-:W-:Y:S01]  /*9d80*/  @!P3 IMAD.WIDE.U32 R16, R8, 0x180, R14 ;  /* 0x000001800810b825 */ /* 0x000fe200078e000e */
[----:B0-----:R-:W-:Y:S02]  /*9d90*/  @!P2 IADD3 R14, P4, R12, R22, RZ ;  /* 0x000000160c0ea210 */ /* 0x001fe40007f9e0ff */
[----:B------:R-:W-:Y:S01]  /*9da0*/  F2FP.SATFINITE.E4M3.F32.PACK_AB_MERGE_C R19, RZ, R98, RZ ;  /* 0x00000062ff13723e */ /* 0x000fe200048070ff */
[C---:B------:R-:W-:Y:S01]  /*9db0*/  @!P2 IMAD R15, R9.reuse, 0x180, RZ ;  /* 0x00000180090fa824 */ /* 0x040fe200078e02ff */
[----:B--2---:R-:W-:Y:S01]  /*9dc0*/  @!P3 IADD3 R16, P5, R16, R24, RZ ;  /* 0x000000181010b210 */ /* 0x004fe20007fbe0ff */
[----:B------:R-:W-:-:S03]  /*9dd0*/  @!P3 IMAD R18, R9, 0x180, RZ ;  /* 0x000001800912b824 */ /* 0x000fc600078e02ff */
[----:B------:R-:W-:Y:S02]  /*9de0*/  @!P2 IADD3.X R15, R23, R13, R15, P4, !PT ;  /* 0x0000000d170fa210 */ /* 0x000fe400027fe40f */
[----:B------:R-:W-:Y:S01]  /*9df0*/  @!P3 IADD3.X R17, R25, R17, R18, P5, !PT ;  /* 0x000000111911b210 */ /* 0x000fe20002ffe412 */
[----:B------:R-:W-:Y:S06]  /*9e00*/  @P1 BRA `(.L_x_53) ;  /* 0x0000000000241947 */ /* 0x000fec0003800000 */
        /* <DEDUP_REMOVED lines=9> */
.L_x_53:
[----:B------:R-:W-:Y:S05]  /*9ea0*/  BSYNC B1 ;  /* 0x0000000000017941 */ /* 0x000fea0003800000 */
.L_x_52:
[----:B------:R1:W-:Y:S01]  /*9eb0*/  @!P2 STG.E.U8 desc[UR20][R14.64+0x18], R101 ;  /* 0x000018650e00a986 */ /* 0x0003e2000c101114 */
[C---:B------:R-:W-:Y:S01]  /*9ec0*/  ISETP.LT.OR P1, PT, R66.reuse, 0x19, !P0 ;  /* 0x000000194200780c */ /* 0x040fe20004721670 */
[-C--:B------:R-:W-:Y:S01]  /*9ed0*/  FMUL R99, R99, R88.reuse ;  /* 0x0000005863637220 */ /* 0x080fe20000400000 */
[----:B------:R-:W-:Y:S01]  /*9ee0*/  BSSY B1, `(.L_x_54) ;  /* 0x000000f000017945 */ /* 0x000fe20003800000 */
[----:B------:R1:W-:Y:S01]  /*9ef0*/  @!P3 STG.E.U8 desc[UR20][R16.64+0x19], R21 ;  /* 0x000019151000b986 */ /* 0x0003e2000c101114 */
[----:B------:R-:W-:Y:S01]  /*9f00*/  ISETP.LT.OR P0, PT, R66, 0x1a, !P0 ;  /* 0x0000001a4200780c */ /* 0x000fe20004701670 */
[----:B------:R-:W-:Y:S01]  /*9f10*/  FMUL R94, R94, R88 ;  /* 0x000000585e5e7220 */ /* 0x000fe20000400000 */
[----:B------:R-:W-:-:S07]  /*9f20*/  F2FP.SATFINITE.E4M3.F32.PACK_AB_MERGE_C R99, RZ, R99, RZ ;  /* 0x00000063ff63723e */ /* 0x000fce00048070ff */
[----:B------:R-:W-:Y:S05]  /*9f30*/  @P1 BRA `(.L_x_55) ;  /* 0x0000000000241947 */ /* 0x000fea0003800000 */
[----:B0-----:R-:W-:Y:S01]  /*9f40*/  IMAD.MOV.U32 R12, RZ, RZ, R10 ;  /* 0x000000ffff0c7224 */ /* 0x001fe200078e000a */
        /* <DEDUP_REMOVED lines=8> */
.L_x_55:
[----:B------:R-:W-:Y:S05]  /*9fd0*/  BSYNC B1 ;  /* 0x0000000000017941 */ /* 0x000fea0003800000 */
.L_x_54:
[----:B0-2---:R-:W-:Y:S01]  /*9fe0*/  F2FP.SATFINITE.E4M3.F32.PACK_AB_MERGE_C R13, RZ, R94, RZ ;  /* 0x0000005eff0d723e */ /* 0x005fe200048070ff */
[----:B------:R-:W-:Y:S06]  /*9ff0*/  @P0 BRA `(.L_x_41) ;  /* 0x0000000000200947 */ /* 0x000fec0003800000 */
[----:B------:R-:W-:Y:S01]  /*a000*/  IMAD.MOV.U32 R11, RZ, RZ, R65 ;  /* 0x000000ffff0b7224 */ /* 0x000fe200078e0041 */
[----:B------:R-:W-:Y:S01]  /*a010*/  ULDC.64 UR6, c[0x0][0x5c0] ;  /* 0x0001700000067ab9 */ /* 0x000fe20000000a00 */
[----:B------:R-:W-:Y:S02]  /*a020*/  IMAD R9, R9, 0x180, RZ ;  /* 0x0000018009097824 */ /* 0x000fe400078e02ff */
[----:B------:R-:W-:-:S04]  /*a030*/  IMAD.WIDE.U32 R10, R8, 0x180, R10 ;  /* 0x00000180080a7825 */ /* 0x000fc800078e000a */
[----:B------:R-:W-:Y:S01]  /*a040*/  IMAD.IADD R9, R11, 0x1, R9 ;  /* 0x000000010b097824 */ /* 0x000fe200078e0209 */
[----:B------:R-:W-:-:S04]  /*a050*/  IADD3 R10, P0, P1, R10, UR6, R95 ;  /* 0x000000060a0a7c10 */ /* 0x000fc8000f91e05f */
[----:B------:R-:W-:-:S05]  /*a060*/  IADD3.X R11, R9, UR7, R92, P0, P1 ;  /* 0x00000007090b7c10 */ /* 0x000fca00087e245c */
[----:B------:R3:W-:Y:S04]  /*a070*/  STG.E.U8 desc[UR20][R10.64+0x19], R13 ;  /* 0x0000190d0a007986 */ /* 0x0007e8000c101114 */
.L_x_41:
[----:B------:R-:W-:Y:S05]  /*a080*/  BSYNC B0 ;  /* 0x0000000000007941 */ /* 0x000fea0003800000 */
.L_x_37:
[----:B------:R-:W-:Y:S01]  /*a090*/  ULDC UR6, c[0x0][0xc] ;  /* 0x0000030000067ab9 */ /* 0x000fe20000000800 */
[----:B------:R-:W-:Y:S01]  /*a0a0*/  ULDC UR7, c[0x0][0x10] ;  /* 0x0000040000077ab9 */ /* 0x000fe20000000800 */
[----:B--2---:R-:W2:Y:S01]  /*a0b0*/  LDC R9, c[0x0][0x14] ;  /* 0x00000500ff097b82 */ /* 0x004ea20000000800 */
[----:B------:R-:W-:Y:S01]  /*a0c0*/  UIMAD.WIDE.U32 UR6, UR6, UR7, URZ ;  /* 0x00000007060672a5 */ /* 0x000fe2000f8e003f */
[----:B------:R-:W-:Y:S01]  /*a0d0*/  PRMT R8, RZ, 0x7610, R8 ;  /* 0x00007610ff087816 */ /* 0x000fe20000000008 */
[----:B-1----:R-:W-:-:S04]  /*a0e0*/  IMAD.MOV.U32 R12, RZ, RZ, -0x1 ;  /* 0xffffffffff0c7424 */ /* 0x002fc800078e00ff */
[----:B--2---:R-:W-:-:S04]  /*a0f0*/  IMAD.WIDE.U32 R2, R9, UR6, R2 ;  /* 0x0000000609027c25 */ /* 0x004fc8000f8e0002 */
[----:B------:R-:W-:Y:S01]  /*a100*/  IMAD R9, R9, UR7, RZ ;  /* 0x0000000709097c24 */ /* 0x000fe2000f8e02ff */
[----:B------:R-:W-:Y:S02]  /*a110*/  ULDC.64 UR6, c[0x0][0x650] ;  /* 0x0001940000067ab9 */ /* 0x000fe40000000a00 */
[----:B------:R-:W-:Y:S01]  /*a120*/  ISETP.GE.U32.AND P0, PT, R2, UR6, PT ;  /* 0x0000000602007c0c */ /* 0x000fe2000bf06070 */
[----:B------:R-:W-:Y:S02]  /*a130*/  IMAD.IADD R3, R3, 0x1, R9 ;  /* 0x0000000103037824 */ /* 0x000fe400078e0209 */
[----:B------:R-:W-:-:S03]  /*a140*/  IMAD.MOV.U32 R9, RZ, RZ, -0x1 ;  /* 0xffffffffff097424 */ /* 0x000fc600078e00ff */
[----:B------:R-:W-:-:S13]  /*a150*/  ISETP.GE.U32.AND.EX P0, PT, R3, UR7, PT, P0 ;  /* 0x0000000703007c0c */ /* 0x000fda000bf06100 */
[----:B------:R-:W-:Y:S05]  /*a160*/  @P0 BRA `(.L_x_56) ;  /* 0x0000000400680947 */ /* 0x000fea0003800000 */
[----:B------:R-:W1:Y:S01]  /*a170*/  S2R R20, SR_CTAID.X ;  /* 0x0000000000147919 */ /* 0x000e620000002500 */
[----:B0----5:R-:W0:Y:S01]  /*a180*/  LDC.64 R14, c[0x0][0x628] ;  /* 0x00018a00ff0e7b82 */ /* 0x021e220000000a00 */
[----:B------:R-:W-:Y:S01]  /*a190*/  ULDC UR6, c[0x0][0x150] ;  /* 0x0000540000067ab9 */ /* 0x000fe20000000800 */
[----:B------:R-:W-:Y:S01]  /*a1a0*/  IMAD.MOV.U32 R12, RZ, RZ, R2 ;  /* 0x000000ffff0c7224 */ /* 0x000fe200078e0002 */
[----:B------:R-:W2:Y:S01]  /*a1b0*/  S2R R22, SR_CTAID.Y ;  /* 0x0000000000167919 */ /* 0x000ea20000002600 */
[----:B---3--:R-:W-:-:S04]  /*a1c0*/  IMAD.MOV.U32 R13, RZ, RZ, R3 ;  /* 0x000000ffff0d7224 */ /* 0x008fc800078e0003 */
[----:B------:R-:W3:Y:S08]  /*a1d0*/  LDC R23, c[0x0][0x144] ;  /* 0x00005100ff177b82 */ /* 0x000ef00000000800 */
[----:B------:R-:W4:Y:S08]  /*a1e0*/  LDC R16, c[0x0][0x630] ;  /* 0x00018c00ff107b82 */ /* 0x000f300000000800 */
[----:B------:R-:W2:Y:S01]  /*a1f0*/  LDC.64 R18, c[0x0][0x620] ;  /* 0x00018800ff127b82 */ /* 0x000ea20000000a00 */
[----:B0-----:R-:W-:-:S04]  /*a200*/  ISETP.NE.U32.AND P0, PT, R14, RZ, PT ;  /* 0x000000ff0e00720c */ /* 0x001fc80003f05070 */
[----:B------:R-:W-:Y:S02]  /*a210*/  ISETP.NE.AND.EX P0, PT, R15, RZ, PT, P0 ;  /* 0x000000ff0f00720c */ /* 0x000fe40003f05300 */
[----:B-1----:R-:W-:-:S05]  /*a220*/  I2FP.F32.U32 R8, R20 ;  /* 0x0000001400087245 */ /* 0x002fca0000201000 */
[----:B------:R-:W-:-:S04]  /*a230*/  FMUL R8, R8, UR6 ;  /* 0x0000000608087c20 */ /* 0x000fc80008400000 */
[----:B------:R0:W1:Y:S02]  /*a240*/  F2I.U32.TRUNC.NTZ R21, R8 ;  /* 0x0000000800157305 */ /* 0x000064000020f000 */
[----:B---34-:R-:W-:Y:S05]  /*a250*/  @!P0 BRA `(.L_x_57) ;  /* 0x0000000000288947 */ /* 0x018fea0003800000 */
[----:B------:R-:W3:Y:S02]  /*a260*/  LDC R9, c[0x0][0x634] ;  /* 0x00018d00ff097b82 */ /* 0x000ee40000000800 */
[----:B---3--:R-:W-:-:S05]  /*a270*/  IADD3 R13, P0, R2, R9, RZ ;  /* 0x00000009020d7210 */ /* 0x008fca0007f1e0ff */
[----:B------:R-:W-:-:S04]  /*a280*/  IMAD.X R17, RZ, RZ, R3, P0 ;  /* 0x000000ffff117224 */ /* 0x000fc800000e0603 */
[----:B0-----:R-:W-:-:S04]  /*a290*/  IMAD.WIDE.U32 R8, R17, R14, RZ ;  /* 0x0000000e11087225 */ /* 0x001fc800078e00ff */
[----:B------:R-:W-:-:S04]  /*a2a0*/  IMAD.WIDE.U32 R10, P0, R13, R15, R8 ;  /* 0x0000000f0d0a7225 */ /* 0x000fc80007800008 */
[----:B------:R-:W-:-:S04]  /*a2b0*/  IMAD.WIDE.U32 R8, R13, R14, RZ ;  /* 0x0000000e0d087225 */ /* 0x000fc800078e00ff */
[----:B------:R-:W-:Y:S01]  /*a2c0*/  IMAD.X R13, RZ, RZ, RZ, P0 ;  /* 0x000000ffff0d7224 */ /* 0x000fe200000e06ff */
[----:B------:R-:W-:Y:S01]  /*a2d0*/  IADD3 RZ, P0, R9, R10, RZ ;  /* 0x0000000a09ff7210 */ /* 0x000fe20007f1e0ff */
[----:B------:R-:W-:-:S04]  /*a2e0*/  IMAD.MOV.U32 R12, RZ, RZ, R11 ;  /* 0x000000ffff0c7224 */ /* 0x000fc800078e000b */
[----:B------:R-:W-:-:S08]  /*a2f0*/  IMAD.WIDE.U32.X R12, R17, R15, R12, P0 ;  /* 0x0000000f110c7225 */ /* 0x000fd000000e040c */
.L_x_57:
[----:B------:R-:W3:Y:S01]  /*a300*/  LDC.64 R28, c[0x0][0x640] ;  /* 0x00019000ff1c7b82 */ /* 0x000ee20000000a00 */
[-C--:B------:R-:W-:Y:S01]  /*a310*/  SHF.R.U64 R17, R12, R16.reuse, R13 ;  /* 0x000000100c117219 */ /* 0x080fe2000000120d */
[----:B-1----:R-:W-:Y:S01]  /*a320*/  IMAD.MOV R21, RZ, RZ, -R21 ;  /* 0x000000ffff157224 */ /* 0x002fe200078e0a15 */
[----:B0-----:R-:W-:Y:S01]  /*a330*/  SHF.R.U32.HI R8, RZ, R16, R13 ;  /* 0x00000010ff087219 */ /* 0x001fe2000001160d */
[----:B------:R-:W-:Y:S01]  /*a340*/  ULDC UR6, c[0x0][0x154] ;  /* 0x0000550000067ab9 */ /* 0x000fe20000000800 */
[----:B------:R-:W-:Y:S01]  /*a350*/  IADD3 R11, P0, RZ, -R17, RZ ;  /* 0x80000011ff0b7210 */ /* 0x000fe20007f1e0ff */
[----:B------:R-:W-:Y:S02]  /*a360*/  IMAD R23, R23, R21, R20 ;  /* 0x0000001517177224 */ /* 0x000fe400078e0214 */
[----:B------:R-:W0:Y:S01]  /*a370*/  LDC R12, c[0x0][0x618] ;  /* 0x00018600ff0c7b82 */ /* 0x000e220000000800 */
[----:B------:R-:W-:Y:S02]  /*a380*/  IMAD.MOV.U32 R13, RZ, RZ, 0x1 ;  /* 0x00000001ff0d7424 */ /* 0x000fe400078e00ff */
[----:B------:R-:W-:-:S04]  /*a390*/  IMAD.X R9, RZ, RZ, ~R8, P0 ;  /* 0x000000ffff097224 */ /* 0x000fc800000e0e08 */
[-C--:B--2---:R-:W-:Y:S01]  /*a3a0*/  IMAD R10, R9, R18.reuse, RZ ;  /* 0x00000012090a7224 */ /* 0x084fe200078e02ff */
[----:B------:R-:W1:Y:S01]  /*a3b0*/  LDC R24, c[0x0][0x608] ;  /* 0x00018200ff187b82 */ /* 0x000e620000000800 */
[----:B------:R-:W-:-:S04]  /*a3c0*/  IMAD.WIDE.U32 R8, R11, R18, R2 ;  /* 0x000000120b087225 */ /* 0x000fc800078e0002 */
[----:B------:R-:W-:Y:S01]  /*a3d0*/  IMAD R11, R11, R19, R10 ;  /* 0x000000130b0b7224 */ /* 0x000fe200078e020a */
[----:B------:R-:W-:Y:S02]  /*a3e0*/  I2FP.F32.U32 R10, R22 ;  /* 0x00000016000a7245 */ /* 0x000fe40000201000 */
[----:B------:R-:W2:Y:S01]  /*a3f0*/  LDC R26, c[0x0][0x658] ;  /* 0x00019600ff1a7b82 */ /* 0x000ea20000000800 */
[----:B------:R-:W-:Y:S01]  /*a400*/  IMAD.IADD R9, R9, 0x1, R11 ;  /* 0x0000000109097824 */ /* 0x000fe200078e020b */
[----:B---3--:R-:W-:Y:S01]  /*a410*/  ISETP.NE.U32.AND P0, PT, R28, RZ, PT ;  /* 0x000000ff1c00720c */ /* 0x008fe20003f05070 */
[----:B------:R-:W-:Y:S01]  /*a420*/  FMUL R10, R10, UR6 ;  /* 0x000000060a0a7c20 */ /* 0x000fe20008400000 */
[----:B------:R-:W-:Y:S02]  /*a430*/  IMAD.MOV.U32 R11, RZ, RZ, -0x1 ;  /* 0xffffffffff0b7424 */ /* 0x000fe400078e00ff */
[----:B------:R-:W-:Y:S01]  /*a440*/  ISETP.NE.AND.EX P0, PT, R29, RZ, PT, P0 ;  /* 0x000000ff1d00720c */ /* 0x000fe20003f05300 */
[----:B------:R3:W4:Y:S01]  /*a450*/  F2I.U32.TRUNC.NTZ R19, R10 ;  /* 0x0000000a00137305 */ /* 0x000722000020f000 */
[----:B------:R-:W3:Y:S01]  /*a460*/  LDC R21, c[0x0][0x148] ;  /* 0x00005200ff157b82 */ /* 0x000ee20000000800 */
[----:B0-----:R-:W-:-:S02]  /*a470*/  SHF.R.U64 R16, R8, R12, R9 ;  /* 0x0000000c08107219 */ /* 0x001fc40000001209 */
[----:B------:R-:W-:-:S05]  /*a480*/  SHF.R.U32.HI R9, RZ, R12, R9 ;  /* 0x0000000cff097219 */ /* 0x000fca0000011609 */
[----:B------:R-:W0:Y:S01]  /*a490*/  LDC R20, c[0x0][0x600] ;  /* 0x00018000ff147b82 */ /* 0x000e220000000800 */
[-CC-:B-1----:R-:W-:Y:S02]  /*a4a0*/  SHF.R.U64 R14, R16, R24.reuse, R9.reuse ;  /* 0x00000018100e7219 */ /* 0x182fe40000001209 */
[----:B------:R-:W-:-:S05]  /*a4b0*/  SHF.R.U32.HI R9, RZ, R24, R9 ;  /* 0x00000018ff097219 */ /* 0x000fca0000011609 */
[----:B------:R-:W1:Y:S01]  /*a4c0*/  LDC R27, c[0x0][0x648] ;  /* 0x00019200ff1b7b82 */ /* 0x000e620000000800 */
[-CC-:B--2---:R-:W-:Y:S02]  /*a4d0*/  SHF.R.U64 R18, R14, R26.reuse, R9.reuse ;  /* 0x0000001a0e127219 */ /* 0x184fe40000001209 */
[-C--:B------:R-:W-:Y:S02]  /*a4e0*/  SHF.L.U32 R11, R11, R26.reuse, RZ ;  /* 0x0000001a0b0b7219 */ /* 0x080fe400000006ff */
[-C--:B------:R-:W-:Y:S01]  /*a4f0*/  SHF.R.U32.HI R9, RZ, R26.reuse, R9 ;  /* 0x0000001aff097219 */ /* 0x080fe20000011609 */
[----:B------:R-:W-:Y:S01]  /*a500*/  IMAD.MOV.U32 R8, RZ, RZ, R18 ;  /* 0x000000ffff087224 */ /* 0x000fe200078e0012 */
[----:B------:R-:W-:Y:S01]  /*a510*/  SHF.L.U32 R64, R13, R26, RZ ;  /* 0x0000001a0d407219 */ /* 0x000fe200000006ff */
[----:B------:R-:W2:Y:S01]  /*a520*/  LDC R30, c[0x0][0x638] ;  /* 0x00018e00ff1e7b82 */ /* 0x000ea20000000800 */
[----:B------:R-:W-:-:S07]  /*a530*/  LOP3.LUT R25, RZ, R11, RZ, 0x33, !PT ;  /* 0x0000000bff197212 */ /* 0x000fce00078e33ff */
[----:B------:R-:W0:Y:S01]  /*a540*/  LDC R31, c[0x0][0x610] ;  /* 0x00018400ff1f7b82 */ /* 0x000e220000000800 */
[----:B----4-:R-:W-:Y:S05]  /*a550*/  @!P0 BRA `(.L_x_58) ;  /* 0x0000000000288947 */ /* 0x010fea0003800000 */
[----:B------:R-:W4:Y:S02]  /*a560*/  LDC R13, c[0x0][0x64c] ;  /* 0x00019300ff0d7b82 */ /* 0x000f240000000800 */
[----:B----4-:R-:W-:-:S05]  /*a570*/  IADD3 R13, P0, R18, R13, RZ ;  /* 0x0000000d120d7210 */ /* 0x010fca0007f1e0ff */
[----:B------:R-:W-:-:S04]  /*a580*/  IMAD.X R15, RZ, RZ, R9, P0 ;  /* 0x000000ffff0f7224 */ /* 0x000fc800000e0609 */
[----:B------:R-:W-:-:S04]  /*a590*/  IMAD.WIDE.U32 R8, R15, R28, RZ ;  /* 0x0000001c0f087225 */ /* 0x000fc800078e00ff */
[----:B---3--:R-:W-:-:S04]  /*a5a0*/  IMAD.WIDE.U32 R10, P0, R13, R29, R8 ;  /* 0x0000001d0d0a7225 */ /* 0x008fc80007800008 */
[----:B------:R-:W-:-:S04]  /*a5b0*/  IMAD.WIDE.U32 R8, R13, R28, RZ ;  /* 0x0000001c0d087225 */ /* 0x000fc800078e00ff */
[----:B------:R-:W-:Y:S01]  /*a5c0*/  IMAD.X R13, RZ, RZ, RZ, P0 ;  /* 0x000000ffff0d7224 */ /* 0x000fe200000e06ff */
[----:B------:R-:W-:Y:S01]  /*a5d0*/  IADD3 RZ, P0, R9, R10, RZ ;  /* 0x0000000a09ff7210 */ /* 0x000fe20007f1e0ff */
[----:B------:R-:W-:-:S04]  /*a5e0*/  IMAD.MOV.U32 R12, RZ, RZ, R11 ;  /* 0x000000ffff0c7224 */ /* 0x000fc800078e000b */
[----:B------:R-:W-:-:S08]  /*a5f0*/  IMAD.WIDE.U32.X R8, R15, R29, R12, P0 ;  /* 0x0000001d0f087225 */ /* 0x000fd000000e040c */
.L_x_58:
[----:B------:R-:W-:Y:S01]  /*a600*/  ISETP.NE.AND P0, PT, R0, 0x1, PT ;  /* 0x000000010000780c */ /* 0x000fe20003f05270 */
[----:B0-----:R-:W-:Y:S01]  /*a610*/  VIADD R13, R20, 0xffffffff ;  /* 0xffffffff140d7836 */ /* 0x001fe20000000000 */
[----:B-1----:R-:W-:Y:S01]  /*a620*/  SHF.R.U64 R8, R8, R27, R9 ;  /* 0x0000001b08087219 */ /* 0x002fe20000001209 */
[----:B------:R-:W-:Y:S01]  /*a630*/  IMAD.MOV R19, RZ, RZ, -R19 ;  /* 0x000000ffff137224 */ /* 0x000fe200078e0a13 */
[----:B------:R-:W-:Y:S01]  /*a640*/  LOP3.LUT R11, R14, R25, RZ, 0xc0, !PT ;  /* 0x000000190e0b7212 */ /* 0x000fe200078ec0ff */
[----:B------:R-:W-:Y:S02]  /*a650*/  IMAD.MOV.U32 R12, RZ, RZ, R17 ;  /* 0x000000ffff0c7224 */ /* 0x000fe400078e0011 */
[----:B------:R-:W-:Y:S02]  /*a660*/  IMAD.MOV R9, RZ, RZ, -R8 ;  /* 0x000000ffff097224 */ /* 0x000fe400078e0a08 */
[----:B------:R-:W-:Y:S01]  /*a670*/  IMAD R64, R64, R8, R11 ;  /* 0x0000000840407224 */ /* 0x000fe200078e020b */
[----:B------:R-:W-:Y:S01]  /*a680*/  LOP3.LUT R11, R16, R13, RZ, 0xc0, !PT ;  /* 0x0000000d100b7212 */ /* 0x000fe200078ec0ff */
[----:B--2---:R-:W-:-:S02]  /*a690*/  IMAD R8, R9, R30, R18 ;  /* 0x0000001e09087224 */ /* 0x004fc400078e0212 */
[----:B---3--:R-:W-:Y:S02]  /*a6a0*/  @P0 IMAD R23, R21, R19, R22 ;  /* 0x0000001315170224 */ /* 0x008fe400078e0216 */
[----:B------:R-:W-:Y:S02]  /*a6b0*/  IMAD.MOV.U32 R9, RZ, RZ, 0x1 ;  /* 0x00000001ff097424 */ /* 0x000fe400078e00ff */
[----:B------:R-:W-:Y:S02]  /*a6c0*/  IMAD R64, R64, R31, R23 ;  /* 0x0000001f40407224 */ /* 0x000fe400078e0217 */
[----:B------:R-:W-:Y:S01]  /*a6d0*/  IMAD R11, R8, R20, R11 ;  /* 0x00000014080b7224 */ /* 0x000fe200078e020b */
[----:B------:R-:W-:-:S04]  /*a6e0*/  PRMT R8, R9, 0x7610, R8 ;  /* 0x0000761009087816 */ /* 0x000fc80000000008 */
[----:B------:R-:W-:Y:S02]  /*a6f0*/  SEL R9, R11, R64, !P0 ;  /* 0x000000400b097207 */ /* 0x000fe40004000000 */
[----:B------:R-:W-:-:S07]  /*a700*/  SEL R64, R64, R11, !P0 ;  /* 0x0000000b40407207 */ /* 0x000fce0004000000 */
.L_x_56:
[----:B------:R-:W-:Y:S01]  /*a710*/  LOP3.LUT P0, RZ, R8, 0xff, RZ, 0xc0, !PT ;  /* 0x000000ff08ff7812 */ /* 0x000fe2000780c0ff */
[----:B------:R-:W-:Y:S01]  /*a720*/  UIMAD.WIDE.U32 UR6, UR5, -0x55555555, URZ ;  /* 0xaaaaaaab050678a5 */ /* 0x000fe2000f8e003f */
[----:B------:R-:W-:-:S03]  /*a730*/  IMAD.MOV.U32 R8, RZ, RZ, R64 ;  /* 0x000000ffff087224 */ /* 0x000fc600078e0040 */
[----:B------:R-:W-:-:S04]  /*a740*/  USHF.R.U32.HI UR6, URZ, 0x2, UR7 ;  /* 0x000000023f067899 */ /* 0x000fc80008011607 */
[----:B------:R-:W-:-:S04]  /*a750*/  UIMAD UR5, UR6, -0x6, UR5 ;  /* 0xfffffffa060578a4 */ /* 0x000fc8000f8e0205 */
[----:B------:R-:W-:Y:S08]  /*a760*/  @P0 BRA `(.L_x_59) ;  /* 0xffffff6800cc0947 */ /* 0x000ff0000383ffff */
[----:B------:R-:W-:Y:S05]  /*a770*/  EXIT ;  /* 0x000000000000794d */ /* 0x000fea0003800000 */
.L_x_7:
[----:B0-----:R-:W-:Y:S01]  /*a780*/  ULDC.64 UR4, c[0x0][0x650] ;  /* 0x0001940000047ab9 */ /* 0x001fe20000000a00 */
        /* <DEDUP_REMOVED lines=25> */
.L_x_61:
[----:B------:R-:W0:Y:S01]  /*a920*/  LDC.64 R28, c[0x0][0x640] ;  /* 0x00019000ff1c7b82 */ /* 0x000e220000000a00 */
[-CC-:B------:R-:W-:Y:S01]  /*a930*/  SHF.R.U64 R14, R18, R12.reuse, R19.reuse ;  /* 0x0000000c120e7219 */ /* 0x180fe20000001213 */
[----:B------:R-:W-:Y:S01]  /*a940*/  IMAD.MOV.U32 R30, RZ, RZ, 0x1 ;  /* 0x00000001ff1e7424 */ /* 0x000fe200078e00ff */
[----:B------:R-:W-:Y:S02]  /*a950*/  SHF.R.U32.HI R6, RZ, R12, R19 ;  /* 0x0000000cff067219 */ /* 0x000fe40000011613 */
[----:B------:R-:W-:-:S03]  /*a960*/  IADD3 R9, P0, RZ, -R14, RZ ;  /* 0x8000000eff097210 */ /* 0x000fc60007f1e0ff */
[----:B------:R-:W1:Y:S02]  /*a970*/  LDC R16, c[0x0][0x618] ;  /* 0x00018600ff107b82 */ /* 0x000e640000000800 */
[----:B------:R-:W-:-:S04]  /*a980*/  IMAD.X R7, RZ, RZ, ~R6, P0 ;  /* 0x000000ffff077224 */ /* 0x000fc800000e0e06 */
[-C--:B------:R-:W-:Y:S02]  /*a990*/  IMAD R12, R7, R24.reuse, RZ ;  /* 0x00000018070c7224 */ /* 0x080fe400078e02ff */
[----:B------:R-:W2:Y:S01]  /*a9a0*/  LDC R18, c[0x0][0x608] ;  /* 0x00018200ff127b82 */ /* 0x000ea20000000800 */
[----:B------:R-:W-:-:S04]  /*a9b0*/  IMAD.WIDE.U32 R6, R9, R24, R2 ;  /* 0x0000001809067225 */ /* 0x000fc800078e0002 */
[----:B------:R-:W-:-:S03]  /*a9c0*/  IMAD R9, R9, R25, R12 ;  /* 0x0000001909097224 */ /* 0x000fc600078e020c */
[----:B------:R-:W3:Y:S01]  /*a9d0*/  LDC R27, c[0x0][0x658] ;  /* 0x00019600ff1b7b82 */ /* 0x000ee20000000800 */
[----:B------:R-:W-:Y:S01]  /*a9e0*/  IMAD.IADD R7, R7, 0x1, R9 ;  /* 0x0000000107077824 */ /* 0x000fe200078e0209 */
[----:B0-----:R-:W-:-:S04]  /*a9f0*/  ISETP.NE.U32.AND P0, PT, R28, RZ, PT ;  /* 0x000000ff1c00720c */ /* 0x001fc80003f05070 */
[----:B------:R-:W-:Y:S02]  /*aa00*/  ISETP.NE.AND.EX P0, PT, R29, RZ, PT, P0 ;  /* 0x000000ff1d00720c */ /* 0x000fe40003f05300 */
[----:B------:R-:W0:Y:S01]  /*aa10*/  LDC R24, c[0x0][0x600] ;  /* 0x00018000ff187b82 */ /* 0x000e220000000800 */
[-CC-:B-1----:R-:W-:Y:S02]  /*aa20*/  SHF.R.U64 R12, R6, R16.reuse, R7.reuse ;  /* 0x00000010060c7219 */ /* 0x182fe40000001207 */
[----:B------:R-:W-:Y:S01]  /*aa30*/  SHF.R.U32.HI R7, RZ, R16, R7 ;  /* 0x00000010ff077219 */ /* 0x000fe20000011607 */
[----:B------:R-:W-:-:S04]  /*aa40*/  IMAD.MOV.U32 R16, RZ, RZ, -0x1 ;  /* 0xffffffffff107424 */ /* 0x000fc800078e00ff */
[----:B------:R-:W1:Y:S01]  /*aa50*/  LDC R25, c[0x0][0x648] ;  /* 0x00019200ff197b82 */ /* 0x000e620000000800 */
[-CC-:B--2---:R-:W-:Y:S02]  /*aa60*/  SHF.R.U64 R23, R12, R18.reuse, R7.reuse ;  /* 0x000000120c177219 */ /* 0x184fe40000001207 */
[----:B------:R-:W-:-:S05]  /*aa70*/  SHF.R.U32.HI R6, RZ, R18, R7 ;  /* 0x00000012ff067219 */ /* 0x000fca0000011607 */
[----:B------:R-:W2:Y:S01]  /*aa80*/  LDC R26, c[0x0][0x638] ;  /* 0x00018e00ff1a7b82 */ /* 0x000ea20000000800 */
[-CC-:B---3--:R-:W-:Y:S02]  /*aa90*/  SHF.R.U64 R22, R23, R27.reuse, R6.reuse ;  /* 0x0000001b17167219 */ /* 0x188fe40000001206 */
[-C--:B------:R-:W-:Y:S02]  /*aaa0*/  SHF.L.U32 R16, R16, R27.reuse, RZ ;  /* 0x0000001b10107219 */ /* 0x080fe400000006ff */
[----:B------:R-:W-:Y:S01]  /*aab0*/  SHF.R.U32.HI R7, RZ, R27, R6 ;  /* 0x0000001bff077219 */ /* 0x000fe20000011606 */
[----:B------:R-:W-:Y:S01]  /*aac0*/  IMAD.MOV.U32 R6, RZ, RZ, R22 ;  /* 0x000000ffff067224 */ /* 0x000fe200078e0016 */
[----:B------:R-:W-:Y:S01]  /*aad0*/  LOP3.LUT R32, RZ, R16, RZ, 0x33, !PT ;  /* 0x00000010ff207212 */ /* 0x000fe200078e33ff */
[----:B------:R-:W3:Y:S01]  /*aae0*/  LDC R31, c[0x0][0x610] ;  /* 0x00018400ff1f7b82 */ /* 0x000ee20000000800 */
[----:B------:R-:W-:Y:S05]  /*aaf0*/  @!P0 BRA `(.L_x_62) ;  /* 0x0000000000288947 */ /* 0x000fea0003800000 */
        /* <DEDUP_REMOVED lines=10> */
.L_x_62:
[----:B------:R-:W-:Y:S01]  /*aba0*/  ISETP.NE.AND P0, PT, R0, 0x1, PT ;  /* 0x000000010000780c */ /* 0x000fe20003f05270 */
[----:B0-----:R-:W-:Y:S01]  /*abb0*/  VIADD R11, R24, 0xffffffff ;  /* 0xffffffff180b7836 */ /* 0x001fe20000000000 */
[----:B-1----:R-:W-:Y:S01]  /*abc0*/  SHF.R.U64 R7, R6, R25, R7 ;  /* 0x0000001906077219 */ /* 0x002fe20000001207 */
[----:B------:R-:W-:Y:S01]  /*abd0*/  IMAD.MOV.U32 R17, RZ, RZ, R14 ;  /* 0x000000ffff117224 */ /* 0x000fe200078e000e */
[----:B------:R-:W-:Y:S02]  /*abe0*/  SHF.L.U32 R30, R30, R27, RZ ;  /* 0x0000001b1e1e7219 */ /* 0x000fe400000006ff */
[----:B------:R-:W-:Y:S01]  /*abf0*/  LOP3.LUT R6, R23, R32, RZ, 0xc0, !PT ;  /* 0x0000002017067212 */ /* 0x000fe200078ec0ff */
[----:B------:R-:W-:Y:S01]  /*ac00*/  IMAD.MOV R9, RZ, RZ, -R7 ;  /* 0x000000ffff097224 */ /* 0x000fe200078e0a07 */
[----:B------:R-:W-:-:S03]  /*ac10*/  LOP3.LUT R12, R12, R11, RZ, 0xc0, !PT ;  /* 0x0000000b0c0c7212 */ /* 0x000fc600078ec0ff */
[----:B------:R-:W-:Y:S02]  /*ac20*/  IMAD R6, R30, R7, R6 ;  /* 0x000000071e067224 */ /* 0x000fe400078e0206 */
[----:B------:R-:W-:Y:S02]  /*ac30*/  @P0 IMAD R13, R15, R20, R10 ;  /* 0x000000140f0d0224 */ /* 0x000fe400078e020a */
[----:B--2---:R-:W-:Y:S02]  /*ac40*/  IMAD R7, R9, R26, R22 ;  /* 0x0000001a09077224 */ /* 0x004fe400078e0216 */
[----:B---3--:R-:W-:Y:S02]  /*ac50*/  IMAD R6, R6, R31, R13 ;  /* 0x0000001f06067224 */ /* 0x008fe400078e020d */
[----:B------:R-:W-:Y:S02]  /*ac60*/  IMAD R11, R7, R24, R12 ;  /* 0x00000018070b7224 */ /* 0x000fe400078e020c */
[----:B------:R-:W-:-:S03]  /*ac70*/  IMAD.MOV.U32 R9, RZ, RZ, 0x1 ;  /* 0x00000001ff097424 */ /* 0x000fc600078e00ff */
[----:B------:R-:W-:Y:S02]  /*ac80*/  SEL R7, R11, R6, !P0 ;  /* 0x000000060b077207 */ /* 0x000fe40004000000 */
[----:B------:R-:W-:-:S07]  /*ac90*/  SEL R6, R6, R11, !P0 ;  /* 0x0000000b06067207 */ /* 0x000fce0004000000 */
.L_x_60:
[----:B------:R-:W-:-:S08]  /*aca0*/  NOP ;  /* 0x0000000000007918 */ /* 0x000fd00000000000 */
[----:B------:R-:W0:-:S00]  /*acb0*/  USETMAXREG.DEALLOC.CTAPOOL 0x28 ;  /* 0x00000028000079c8 */ /* 0x000e0000080e0500 */
[----:B0-----:R-:W-:-:S13]  /*acc0*/  ISETP.NE.AND P0, PT, R8, RZ, PT ;  /* 0x000000ff0800720c */ /* 0x001fda0003f05270 */
[----:B------:R-:W-:Y:S05]  /*acd0*/  @P0 EXIT ;  /* 0x000000000000094d */ /* 0x000fea0003800000 */
[----:B------:R-:W-:Y:S01]  /*ace0*/  LOP3.LUT P0, RZ, R9, 0xff, RZ, 0xc0, !PT ;  /* 0x000000ff09ff7812 */ /* 0x000fe2000780c0ff */
[----:B------:R-:W-:Y:S02]  /*acf0*/  IMAD.MOV.U32 R10, RZ, RZ, 0x1 ;  /* 0x00000001ff0a7424 */ /* 0x000fe400078e00ff */
[----:B------:R-:W-:-:S10]  /*ad00*/  IMAD.MOV.U32 R18, RZ, RZ, RZ ;  /* 0x000000ffff127224 */ /* 0x000fd400078e00ff */
[----:B------:R-:W-:Y:S05]  /*ad10*/  @!P0 BRA `(.L_x_63) ;  /* 0x0000000c00408947 */ /* 0x000fea0003800000 */
[----:B------:R-:W0:Y:S01]  /*ad20*/  LDC R8, c[0x0][0x28c] ;  /* 0x0000a300ff087b82 */ /* 0x000e220000000800 */
[----:B------:R-:W1:Y:S01]  /*ad30*/  S2R R13, SR_CgaCtaId ;  /* 0x00000000000d7919 */ /* 0x000e620000008800 */
[----:B------:R-:W-:Y:S01]  /*ad40*/  ULDC UR5, c[0x0][0x658] ;  /* 0x0001960000057ab9 */ /* 0x000fe20000000800 */
[----:B------:R-:W-:Y:S01]  /*ad50*/  UMOV UR7, 0xffffffff ;  /* 0xffffffff00077882 */ /* 0x000fe20000000000 */
[----:B------:R-:W-:Y:S01]  /*ad60*/  ULDC UR6, c[0x0][0xc] ;  /* 0x0000030000067ab9 */ /* 0x000fe20000000800 */
[----:B------:R-:W-:Y:S01]  /*ad70*/  USHF.L.U32 UR8, UR7, UR5, URZ ;  /* 0x0000000507087299 */ /* 0x000fe2000800063f */
[----:B------:R-:W-:Y:S01]  /*ad80*/  BSSY B0, `(.L_x_63) ;  /* 0x00000c9000007945 */ /* 0x000fe20003800000 */
[----:B------:R-:W-:Y:S01]  /*ad90*/  UMOV UR9, 0x1 ;  /* 0x0000000100097882 */ /* 0x000fe20000000000 */
[----:B------:R-:W-:Y:S01]  /*ada0*/  ULDC UR7, c[0x0][0x10] ;  /* 0x0000040000077ab9 */ /* 0x000fe20000000800 */
[----:B------:R-:W-:Y:S01]  /*adb0*/  USHF.L.U32 UR18, UR9, UR5, URZ ;  /* 0x0000000509127299 */ /* 0x000fe2000800063f */
[----:B------:R-:W-:Y:S01]  /*adc0*/  IMAD.MOV.U32 R16, RZ, RZ, 0x1 ;  /* 0x00000001ff107424 */ /* 0x000fe200078e00ff */
[----:B------:R-:W-:Y:S01]  /*add0*/  UIMAD.WIDE.U32 UR6, UR6, UR7, URZ ;  /* 0x00000007060672a5 */ /* 0x000fe2000f8e003f */
[----:B------:R-:W-:Y:S01]  /*ade0*/  LOP3.LUT R15, R5, 0x2, RZ, 0xfc, !PT ;  /* 0x00000002050f7812 */ /* 0x000fe200078efcff */
[----:B------:R-:W-:Y:S01]  /*adf0*/  ULDC UR5, c[0x0][0x14] ;  /* 0x0000050000057ab9 */ /* 0x000fe20000000800 */
[----:B------:R-:W-:Y:S01]  /*ae00*/  IMAD.MOV.U32 R10, RZ, RZ, 0x1 ;  /* 0x00000001ff0a7424 */ /* 0x000fe200078e00ff */
[----:B------:R-:W-:Y:S01]  /*ae10*/  UIMAD.WIDE.U32 UR20, UR6, UR5, URZ ;  /* 0x00000005061472a5 */ /* 0x000fe2000f8e003f */
[----:B------:R-:W-:Y:S01]  /*ae20*/  IMAD.MOV.U32 R18, RZ, RZ, RZ ;  /* 0x000000ffff127224 */ /* 0x000fe200078e00ff */
[----:B------:R-:W-:Y:S01]  /*ae30*/  UIMAD UR13, UR7, UR5, URZ ;  /* 0x00000005070d72a4 */ /* 0x000fe2000f8e023f */
[----:B------:R-:W-:Y:S01]  /*ae40*/  ULDC UR4, c[0x0][0x600] ;  /* 0x0001800000047ab9 */ /* 0x000fe20000000800 */
[----:B------:R-:W-:-:S02]  /*ae50*/  ULOP3.LUT UR17, URZ, UR8, URZ, 0x33, !UPT ;  /* 0x000000083f117292 */ /* 0x000fc4000f8e333f */
[----:B------:R-:W-:Y:S01]  /*ae60*/  UIADD3 UR4, UR4, -0x1, URZ ;  /* 0xffffffff04047890 */ /* 0x000fe2000fffe03f */
[----:B0-----:R-:W-:Y:S01]  /*ae70*/  VIADD R8, R8, 0x3f ;  /* 0x0000003f08087836 */ /* 0x001fe20000000000 */
[----:B------:R-:W-:Y:S01]  /*ae80*/  UIADD3 UR13, UR21, UR13, URZ ;  /* 0x0000000d150d7290 */ /* 0x000fe2000fffe03f */
[----:B------:R-:W-:-:S03]  /*ae90*/  ULDC.64 UR22, c[0x0][0x198] ;  /* 0x0000660000167ab9 */ /* 0x000fc60000000a00 */
[----:B------:R-:W-:-:S04]  /*aea0*/  SHF.R.S32.HI R9, RZ, 0x1f, R8 ;  /* 0x0000001fff097819 */ /* 0x000fc80000011408 */
[----:B------:R-:W-:Y:S01]  /*aeb0*/  LEA.HI R9, R9, R8, RZ, 0x6 ;  /* 0x0000000809097211 */ /* 0x000fe200078f30ff */
[C---:B-1----:R-:W-:Y:S02]  /*aec0*/  IMAD.SHL.U32 R12, R13.reuse, 0x10, RZ ;  /* 0x000000100d0c7824 */ /* 0x042fe400078e00ff */
[----:B------:R-:W-:Y:S01]  /*aed0*/  IMAD.SHL.U32 R13, R13, 0x400, RZ ;  /* 0x000004000d0d7824 */ /* 0x000fe200078e00ff */
[----:B------:R-:W-:Y:S02]  /*aee0*/  SHF.R.S32.HI R11, RZ, 0x6, R9 ;  /* 0x00000006ff0b7819 */ /* 0x000fe40000011409 */
[----:B------:R-:W-:Y:S02]  /*aef0*/  LOP3.LUT R12, R12, 0x10, RZ, 0xc0, !PT ;  /* 0x000000100c0c7812 */ /* 0x000fe400078ec0ff */
[----:B------:R-:W-:Y:S01]  /*af00*/  LOP3.LUT R13, R13, 0x400, RZ, 0xc0, !PT ;  /* 0x000004000d0d7812 */ /* 0x000fe200078ec0ff */
[----:B------:R-:W-:-:S07]  /*af10*/  VIADD R14, R11, 0x1 ;  /* 0x000000010b0e7836 */ /* 0x000fce0000000000 */
.L_x_74:
[----:B------:R-:W-:-:S03]  /*af20*/  UMOV UR5, 0xffffffff ;  /* 0xffffffff00057882 */ /* 0x000fc60000000000 */
[----:B------:R-:W-:Y:S05]  /*af30*/  BRA.DIV UR5, `(.L_x_64) ;  /* 0x0000000e05f07947 */ /* 0x000fea000b800000 */
[----:B------:R-:W-:-:S13]  /*af40*/  ELECT P0, URZ, PT ;  /* 0x00000000003f782f */ /* 0x000fda0003800000 */
.L_x_87:
[----:B------:R-:W0:Y:S01]  /*af50*/  LDC R8, c[0x0][0x28c] ;  /* 0x0000a300ff087b82 */ /* 0x000e220000000800 */
[----:B------:R-:W-:Y:S01]  /*af60*/  BSSY B1, `(.L_x_65) ;  /* 0x0000038000017945 */ /* 0x000fe20003800000 */
[----:B0-----:R-:W-:-:S13]  /*af70*/  ISETP.LT.OR P0, PT, R8, 0x1, !P0 ;  /* 0x000000010800780c */ /* 0x001fda0004701670 */
[----:B------:R-:W-:Y:S05]  /*af80*/  @P0 BRA `(.L_x_66) ;  /* 0x0000000000d40947 */ /* 0x000fea0003800000 */
[----:B------:R-:W-:Y:S02]  /*af90*/  IMAD R21, R7, 0x20, R12 ;  /* 0x0000002007157824 */ /* 0x000fe400078e020c */
[----:B------:R-:W-:Y:S02]  /*afa0*/  IMAD.SHL.U32 R22, R6, 0x200, RZ ;  /* 0x0000020006167824 */ /* 0x000fe400078e00ff */
[----:B------:R-:W-:Y:S02]  /*afb0*/  IMAD.MOV.U32 R24, RZ, RZ, RZ ;  /* 0x000000ffff187224 */ /* 0x000fe400078e00ff */
[----:B------:R-:W-:Y:S02]  /*afc0*/  IMAD.MOV.U32 R6, RZ, RZ, R14 ;  /* 0x000000ffff067224 */ /* 0x000fe400078e000e */
[----:B------:R-:W-:Y:S02]  /*afd0*/  IMAD.MOV.U32 R7, RZ, RZ, R10 ;  /* 0x000000ffff077224 */ /* 0x000fe400078e000a */
[----:B------:R-:W-:-:S07]  /*afe0*/  IMAD.MOV.U32 R8, RZ, RZ, R18 ;  /* 0x000000ffff087224 */ /* 0x000fce00078e0012 */
.L_x_69:
[----:B------:R-:W0:Y:S01]  /*aff0*/  S2R R20, SR_CgaCtaId ;  /* 0x0000000000147919 */ /* 0x000e220000008800 */
[----:B------:R-:W-:Y:S02]  /*b000*/  MOV R9, 0x400 ;  /* 0x0000040000097802 */ /* 0x000fe40000000f00 */
[----:B------:R-:W-:-:S13]  /*b010*/  LOP3.LUT P1, RZ, R4, 0x7f, RZ, 0xc0, !PT ;  /* 0x0000007f04ff7812 */ /* 0x000fda000782c0ff */
[----:B------:R-:W1:Y:S01]  /*b020*/  @!P1 LDC R19, c[0x0][0x500] ;  /* 0x00014000ff139b82 */ /* 0x000e620000000800 */
[----:B0-----:R-:W-:Y:S02]  /*b030*/  LEA R23, R20, R9, 0x18 ;  /* 0x0000000914177211 */ /* 0x001fe400078ec0ff */
[----:B------:R-:W-:-:S03]  /*b040*/  SHF.L.U32 R9, R7, 0x1f, RZ ;  /* 0x0000001f07097819 */ /* 0x000fc600000006ff */
[----:B------:R-:W-:-:S04]  /*b050*/  IMAD R20, R8, 0x8, R23 ;  /* 0x0000000808147824 */ /* 0x000fc800078e0217 */
[----:B------:R-:W0:Y:S02]  /*b060*/  SYNCS.PHASECHK.TRANS64.TRYWAIT P0, [R20+URZ+0x30], R9 ;  /* 0x00003009140075a7 */ /* 0x000e24000800017f */
[----:B01----:R-:W-:Y:S05]  /*b070*/  @!P0 BRA `(.L_x_67) ;  /* 0x0000000c00c08947 */ /* 0x003fea0003800000 */
.L_x_88:
[----:B0-----:R-:W-:Y:S01]  /*b080*/  PRMT R9, R15, 0x9910, RZ ;  /* 0x000099100f097816 */ /* 0x001fe200000000ff */
[----:B------:R0:W-:Y:S03]  /*b090*/  @!P1 SYNCS.ARRIVE.TRANS64 RZ, [R20+URZ], R19 ;  /* 0x0000001314ff99a7 */ /* 0x0001e6000800003f */
[----:B------:R-:W-:-:S13]  /*b0a0*/  ISETP.NE.AND P0, PT, R9, 0x2, PT ;  /* 0x000000020900780c */ /* 0x000fda0003f05270 */
[----:B0-----:R-:W-:Y:S05]  /*b0b0*/  @P0 BRA `(.L_x_68) ;  /* 0x0000000000040947 */ /* 0x001fea0003800000 */
[----:B------:R-:W-:Y:S01]  /*b0c0*/  BPT.TRAP 0x1 ;  /* 0x000000040000795c */ /* 0x000fe20000300000 */
.L_x_68:
[----:B------:R-:W-:Y:S01]  /*b0d0*/  R2UR UR16, R23 ;  /* 0x00000000171072ca */ /* 0x000fe200000e0000 */
[----:B------:R-:W-:Y:S01]  /*b0e0*/  IMAD R23, R8, 0x8000, R23 ;  /* 0x0000800008177824 */ /* 0x000fe200078e0217 */
[----:B------:R-:W-:Y:S01]  /*b0f0*/  R2UR UR9, R20 ;  /* 0x00000000140972ca */ /* 0x000fe200000e0000 */
[----:B------:R-:W-:Y:S01]  /*b100*/  IMAD R9, R8, 0x800, R13 ;  /* 0x0000080008097824 */ /* 0x000fe200078e020d */
[----:B------:R-:W-:Y:S01]  /*b110*/  UIADD3 UR6, UP0, UR22, 0xf0, URZ ;  /* 0x000000f016067890 */ /* 0x000fe2000ff1e03f */
[----:B------:R-:W-:Y:S01]  /*b120*/  VIADD R6, R6, 0xffffffff ;  /* 0xffffffff06067836 */ /* 0x000fe20000000000 */
[----:B------:R-:W-:Y:S01]  /*b130*/  R2UR UR5, R23 ;  /* 0x00000000170572ca */ /* 0x000fe200000e0000 */
[----:B------:R-:W-:Y:S01]  /*b140*/  UIADD3 UR24, UP1, UR22, 0x1f0, URZ ;  /* 0x000001f016187890 */ /* 0x000fe2000ff3e03f */
[----:B------:R-:W-:Y:S01]  /*b150*/  R2UR UR8, R9 ;  /* 0x00000000090872ca */ /* 0x000fe200000e0000 */
[----:B------:R-:W-:Y:S01]  /*b160*/  UIADD3.X UR7, URZ, UR23, URZ, UP0, !UPT ;  /* 0x000000173f077290 */ /* 0x000fe200087fe43f */
[----:B------:R-:W-:Y:S01]  /*b170*/  R2UR UR11, R22 ;  /* 0x00000000160b72ca */ /* 0x000fe200000e0000 */
[----:B------:R-:W-:Y:S01]  /*b180*/  VIADD R8, R8, 0x1 ;  /* 0x0000000108087836 */ /* 0x000fe20000000000 */
[----:B------:R-:W-:Y:S01]  /*b190*/  R2UR UR10, R24 ;  /* 0x00000000180a72ca */ /* 0x000fe200000e0000 */
[----:B------:R-:W-:Y:S01]  /*b1a0*/  UIADD3.X UR25, URZ, UR23, URZ, UP1, !UPT ;  /* 0x000000173f197290 */ /* 0x000fe20008ffe43f */
[----:B------:R-:W-:Y:S01]  /*b1b0*/  R2UR UR12, R17 ;  /* 0x00000000110c72ca */ /* 0x000fe200000e0000 */
[----:B------:R-:W-:Y:S01]  /*b1c0*/  UMOV UR14, 0x0 ;  /* 0x00000000000e7882 */ /* 0x000fe20000000000 */
[----:B------:R-:W-:Y:S01]  /*b1d0*/  R2UR UR19, R21 ;  /* 0x00000000151372ca */ /* 0x000fe200000e0000 */
[----:B------:R-:W-:Y:S01]  /*b1e0*/  UMOV UR15, 0x10000000 ;  /* 0x10000000000f7882 */ /* 0x000fe20000000000 */
[----:B------:R-:W-:Y:S01]  /*b1f0*/  ISETP.GT.AND P1, PT, R6, 0x1, PT ;  /* 0x000000010600780c */ /* 0x000fe20003f24270 */
[----:B------:R-:W-:Y:S01]  /*b200*/  UIADD3 UR5, UR5, 0x180, URZ ;  /* 0x0000018005057890 */ /* 0x000fe2000fffe03f */
[----:B------:R-:W-:Y:S01]  /*b210*/  ISETP.NE.AND P0, PT, R8, 0x6, PT ;  /* 0x000000060800780c */ /* 0x000fe20003f05270 */
[----:B------:R-:W-:Y:S01]  /*b220*/  UIADD3 UR16, UR16, 0x30180, UR8 ;  /* 0x0003018010107890 */ /* 0x000fe2000fffe008 */
[----:B------:R-:W-:Y:S01]  /*b230*/  VIADD R24, R24, 0x40 ;  /* 0x0000004018187836 */ /* 0x000fe20000000000 */
[----:B------:R-:W-:Y:S01]  /*b240*/  UMOV UR26, 0x30000 ;  /* 0x00030000001a7882 */ /* 0x000fe20000000000 */
[----:B------:R-:W-:-:S02]  /*b250*/  SEL R20, RZ, 0x1, P0 ;  /* 0x00000001ff147807 */ /* 0x000fc40000000000 */
[----:B------:R-:W-:Y:S01]  /*b260*/  UMOV UR8, UR5 ;  /* 0x0000000500087c82 */ /* 0x000fe20008000000 */
[----:B------:R-:W-:Y:S01]  /*b270*/  SEL R8, R8, RZ, P0 ;  /* 0x000000ff08087207 */ /* 0x000fe20000000000 */
[----:B------:R0:W-:Y:S01]  /*b280*/  UTMALDG.3D [UR8], [UR6], desc[UR14] ;  /* 0x00000e08060075b4 */ /* 0x0001e20008011000 */
[----:B------:R-:W-:Y:S01]  /*b290*/  LOP3.LUT R7, R7, R20, RZ, 0x3c, !PT ;  /* 0x0000001407077212 */ /* 0x000fe200078e3cff */
[----:B0-----:R-:W-:Y:S01]  /*b2a0*/  UMOV UR11, UR19 ;  /* 0x00000013000b7c82 */ /* 0x001fe20008000000 */
[----:B------:R-:W-:Y:S02]  /*b2b0*/  UMOV UR8, UR16 ;  /* 0x0000001000087c82 */ /* 0x000fe40008000000 */
[----:B------:R0:W-:Y:S02]  /*b2c0*/  UTMALDG.3D.MULTICAST [UR8], [UR24], UR26, desc[UR14] ;  /* 0x00000e08180073b4 */ /* 0x0001e4000801181a */
[----:B0-----:R-:W-:Y:S05]  /*b2d0*/  @P1 BRA `(.L_x_69) ;  /* 0xfffffffc00441947 */ /* 0x001fea000383ffff */
.L_x_66:
[----:B------:R-:W-:Y:S05]  /*b2e0*/  BSYNC B1 ;  /* 0x0000000000017941 */ /* 0x000fea0003800000 */
.L_x_65:
[----:B------:R-:W-:Y:S01]  /*b2f0*/  LOP3.LUT P1, RZ, R16, 0xff, RZ, 0xc0, !PT ;  /* 0x000000ff10ff7812 */ /* 0x000fe2000782c0ff */
[C---:B------:R-:W-:Y:S01]  /*b300*/  IMAD.IADD R18, R11.reuse, 0x1, R18 ;  /* 0x000000010b127824 */ /* 0x040fe200078e0212 */
[----:B------:R-:W-:Y:S01]  /*b310*/  ULDC.64 UR6, c[0x0][0x650] ;  /* 0x0001940000067ab9 */ /* 0x000fe20000000a00 */
[C---:B------:R-:W-:Y:S01]  /*b320*/  ISETP.GE.U32.AND P2, PT, R11.reuse, 0x6, PT ;  /* 0x000000060b00780c */ /* 0x040fe20003f46070 */
[----:B------:R-:W-:Y:S01]  /*b330*/  BSSY B1, `(.L_x_70) ;  /* 0x000006b000017945 */ /* 0x000fe20003800000 */
[----:B------:R-:W-:Y:S01]  /*b340*/  IMAD.MOV.U32 R17, RZ, RZ, -0x1 ;  /* 0xffffffffff117424 */ /* 0x000fe200078e00ff */
[----:B------:R-:W-:Y:S02]  /*b350*/  ISETP.GT.U32.AND P0, PT, R18, 0x5, PT ;  /* 0x000000051200780c */ /* 0x000fe40003f04070 */
[----:B------:R-:W-:Y:S02]  /*b360*/  PRMT R16, RZ, 0x7610, R16 ;  /* 0x00007610ff107816 */ /* 0x000fe40000000010 */
[----:B------:R-:W-:-:S03]  /*b370*/  ISETP.LT.U32.AND P0, PT, R11, 0x6, P0 ;  /* 0x000000060b00780c */ /* 0x000fc60000701070 */
[----:B------:R-:W0:Y:S01]  /*b380*/  @P1 S2R R7, SR_CgaCtaId ;  /* 0x0000000000071919 */ /* 0x000e220000008800 */
[----:B------:R-:W-:-:S04]  /*b390*/  @P1 MOV R6, 0x400 ;  /* 0x0000040000061802 */ /* 0x000fc80000000f00 */
[----:B0-----:R-:W-:Y:S01]  /*b3a0*/  @P1 LEA R8, R7, R6, 0x18 ;  /* 0x0000000607081211 */ /* 0x001fe200078ec0ff */
[----:B------:R-:W-:-:S03]  /*b3b0*/  IMAD.WIDE.U32 R6, R18, -0x55555555, RZ ;  /* 0xaaaaaaab12067825 */ /* 0x000fc600078e00ff */
[----:B------:R0:W-:Y:S01]  /*b3c0*/  @P1 SYNCS.ARRIVE.TRANS64.A1T0 RZ, [R8+URZ+0x78], RZ ;  /* 0x000078ff08ff19a7 */ /* 0x0001e2000810003f */
[----:B------:R-:W-:Y:S01]  /*b3d0*/  IADD3 R2, P1, R2, UR20, RZ ;  /* 0x0000001402027c10 */ /* 0x000fe2000ff3e0ff */
[----:B------:R-:W-:Y:S01]  /*b3e0*/  IMAD.MOV.U32 R6, RZ, RZ, -0x1 ;  /* 0xffffffffff067424 */ /* 0x000fe200078e00ff */
[----:B------:R-:W-:Y:S02]  /*b3f0*/  SHF.R.U32.HI R9, RZ, 0x2, R7 ;  /* 0x00000002ff097819 */ /* 0x000fe40000011607 */
[----:B------:R-:W-:Y:S02]  /*b400*/  SEL R7, RZ, 0x1, !P0 ;  /* 0x00000001ff077807 */ /* 0x000fe40004000000 */
[----:B------:R-:W-:Y:S01]  /*b410*/  IADD3.X R3, R3, UR13, RZ, P1, !PT ;  /* 0x0000000d03037c10 */ /* 0x000fe20008ffe4ff */
[----:B------:R-:W-:Y:S01]  /*b420*/  IMAD R18, R9, -0x6, R18 ;  /* 0xfffffffa09127824 */ /* 0x000fe200078e0212 */
[----:B------:R-:W-:Y:S02]  /*b430*/  ISETP.GE.U32.AND P0, PT, R2, UR6, PT ;  /* 0x0000000602007c0c */ /* 0x000fe4000bf06070 */
[----:B------:R-:W-:Y:S01]  /*b440*/  LOP3.LUT R10, R10, R7, RZ, 0x3c, !PT ;  /* 0x000000070a0a7212 */ /* 0x000fe200078e3cff */
[----:B------:R-:W-:Y:S01]  /*b450*/  IMAD.MOV.U32 R7, RZ, RZ, -0x1 ;  /* 0xffffffffff077424 */ /* 0x000fe200078e00ff */
[----:B------:R-:W-:-:S02]  /*b460*/  ISETP.GE.U32.AND.EX P0, PT, R3, UR7, PT, P0 ;  /* 0x0000000703007c0c */ /* 0x000fc4000bf06100 */
[----:B------:R-:W-:Y:S02]  /*b470*/  @P2 LOP3.LUT R10, R10, 0x1, R9, 0x78, !PT ;  /* 0x000000010a0a2812 */ /* 0x000fe400078e7809 */
[----:B0-----:R-:W-:-:S09]  /*b480*/  PRMT R8, RZ, 0x7610, R8 ;  /* 0x00007610ff087816 */ /* 0x001fd20000000008 */
[----:B------:R-:W-:Y:S05]  /*b490*/  @P0 BRA `(.L_x_71) ;  /* 0x0000000400500947 */ /* 0x000fea0003800000 */
[----:B------:R-:W0:Y:S01]  /*b4a0*/  S2R R19, SR_CTAID.X ;  /* 0x0000000000137919 */ /* 0x000e220000002500 */
[----:B------:R-:W-:Y:S01]  /*b4b0*/  ULDC.64 UR6, c[0x0][0x628] ;  /* 0x00018a0000067ab9 */ /* 0x000fe20000000a00 */
[----:B------:R-:W-:Y:S01]  /*b4c0*/  ULDC UR8, c[0x0][0x630] ;  /* 0x00018c0000087ab9 */ /* 0x000fe20000000800 */
[----:B------:R-:W-:Y:S01]  /*b4d0*/  ISETP.NE.U32.AND P0, PT, RZ, UR6, PT ;  /* 0x00000006ff007c0c */ /* 0x000fe2000bf05070 */
[----:B------:R-:W1:Y:S01]  /*b4e0*/  S2R R20, SR_CTAID.Y ;  /* 0x0000000000147919 */ /* 0x000e620000002600 */
[----:B------:R-:W-:Y:S01]  /*b4f0*/  ULDC UR9, c[0x0][0x150] ;  /* 0x0000540000097ab9 */ /* 0x000fe20000000800 */
[----:B------:R-:W-:Y:S01]  /*b500*/  IMAD.MOV.U32 R6, RZ, RZ, R2 ;  /* 0x000000ffff067224 */ /* 0x000fe200078e0002 */
[----:B------:R-:W-:Y:S01]  /*b510*/  ISETP.NE.AND.EX P0, PT, RZ, UR7, PT, P0 ;  /* 0x00000007ff007c0c */ /* 0x000fe2000bf05300 */
[----:B------:R-:W-:Y:S01]  /*b520*/  IMAD.MOV.U32 R7, RZ, RZ, R3 ;  /* 0x000000ffff077224 */ /* 0x000fe200078e0003 */
[----:B0-----:R-:W-:-:S11]  /*b530*/  I2FP.F32.U32 R21, R19 ;  /* 0x0000001300157245 */ /* 0x001fd60000201000 */
[----:B------:R-:W-:Y:S05]  /*b540*/  @!P0 BRA `(.L_x_72) ;  /* 0x0000000000288947 */ /* 0x000fea0003800000 */
[----:B------:R-:W-:Y:S02]  /*b550*/  ULDC UR5, c[0x0][0x634] ;  /* 0x00018d0000057ab9 */ /* 0x000fe40000000800 */
[----:B------:R-:W-:-:S05]  /*b560*/  IADD3 R7, P0, R2, UR5, RZ ;  /* 0x0000000502077c10 */ /* 0x000fca000ff1e0ff */
[----:B------:R-:W-:-:S04]  /*b570*/  IMAD.X R17, RZ, RZ, R3, P0 ;  /* 0x000000ffff117224 */ /* 0x000fc800000e0603 */
[----:B------:R-:W-:-:S04]  /*b580*/  IMAD.WIDE.U32 R8, R17, UR6, RZ ;  /* 0x0000000611087c25 */ /* 0x000fc8000f8e00ff */
[----:B------:R-:W-:-:S04]  /*b590*/  IMAD.WIDE.U32 R8, P0, R7, UR7, R8 ;  /* 0x0000000707087c25 */ /* 0x000fc8000f800008 */
[----:B------:R-:W-:-:S04]  /*b5a0*/  IMAD.WIDE.U32 R6, R7, UR6, RZ ;  /* 0x0000000607067c25 */ /* 0x000fc8000f8e00ff */
[----:B------:R-:W-:Y:S01]  /*b5b0*/  IMAD.MOV.U32 R6, RZ, RZ, R9 ;  /* 0x000000ffff067224 */ /* 0x000fe200078e0009 */
[----:B------:R-:W-:Y:S01]  /*b5c0*/  IADD3 RZ, P1, R7, R8, RZ ;  /* 0x0000000807ff7210 */ /* 0x000fe20007f3e0ff */
[----:B------:R-:W-:-:S04]  /*b5d0*/  IMAD.X R7, RZ, RZ, RZ, P0 ;  /* 0x000000ffff077224 */ /* 0x000fc800000e06ff */
[----:B------:R-:W-:-:S08]  /*b5e0*/  IMAD.WIDE.U32.X R6, R17, UR7, R6, P1 ;  /* 0x0000000711067c25 */ /* 0x000fd000088e0406 */
.L_x_72:
[--C-:B------:R-:W-:Y:S01]  /*b5f0*/  SHF.R.U64 R17, R6, UR8, R7.reuse ;  /* 0x0000000806117c19 */ /* 0x100fe20008001207 */
[----:B------:R-:W-:Y:S01]  /*b600*/  FMUL R21, R21, UR9 ;  /* 0x0000000915157c20 */ /* 0x000fe20008400000 */
[----:B------:R-:W0:Y:S01]  /*b610*/  LDC R8, c[0x0][0x144] ;  /* 0x00005100ff087b82 */ /* 0x000e220000000800 */
[----:B------:R-:W-:Y:S01]  /*b620*/  SHF.R.U32.HI R6, RZ, UR8, R7 ;  /* 0x00000008ff067c19 */ /* 0x000fe20008011607 */
[----:B------:R-:W-:Y:S01]  /*b630*/  ULDC UR5, c[0x0][0x154] ;  /* 0x0000550000057ab9 */ /* 0x000fe20000000800 */
[----:B------:R-:W-:Y:S01]  /*b640*/  IADD3 R7, P0, RZ, -R17, RZ ;  /* 0x80000011ff077210 */ /* 0x000fe20007f1e0ff */
[----:B------:R-:W-:Y:S01]  /*b650*/  ULDC.64 UR6, c[0x0][0x620] ;  /* 0x0001880000067ab9 */ /* 0x000fe20000000a00 */
[----:B-1----:R-:W-:Y:S01]  /*b660*/  I2FP.F32.U32 R9, R20 ;  /* 0x0000001400097245 */ /* 0x002fe20000201000 */
[----:B------:R-:W1:Y:S01]  /*b670*/  F2I.U32.TRUNC.NTZ R21, R21 ;  /* 0x0000001500157305 */ /* 0x000e62000020f000 */
[----:B------:R-:W-:Y:S01]  /*b680*/  ISETP.NE.AND P2, PT, R0, 0x1, PT ;  /* 0x000000010000780c */ /* 0x000fe20003f45270 */
[----:B------:R-:W-:Y:S01]  /*b690*/  IMAD.X R6, RZ, RZ, ~R6, P0 ;  /* 0x000000ffff067224 */ /* 0x000fe200000e0e06 */
[----:B------:R-:W2:Y:S01]  /*b6a0*/  LDC R23, c[0x0][0x148] ;  /* 0x00005200ff177b82 */ /* 0x000ea20000000800 */
[----:B------:R-:W-:Y:S01]  /*b6b0*/  FMUL R22, R9, UR5 ;  /* 0x0000000509167c20 */ /* 0x000fe20008400000 */
[----:B------:R-:W-:Y:S01]  /*b6c0*/  ULDC UR5, c[0x0][0x618] ;  /* 0x0001860000057ab9 */ /* 0x000fe20000000800 */
[----:B------:R-:W-:-:S04]  /*b6d0*/  IMAD R6, R6, UR6, RZ ;  /* 0x0000000606067c24 */ /* 0x000fc8000f8e02ff */
[----:B------:R-:W3:Y:S01]  /*b6e0*/  F2I.U32.TRUNC.NTZ R22, R22 ;  /* 0x0000001600167305 */ /* 0x000ee2000020f000 */
[C---:B------:R-:W-:Y:S02]  /*b6f0*/  IMAD R9, R7.reuse, UR7, R6 ;  /* 0x0000000707097c24 */ /* 0x040fe4000f8e0206 */
[----:B------:R-:W-:Y:S01]  /*b700*/  IMAD.WIDE.U32 R6, R7, UR6, R2 ;  /* 0x0000000607067c25 */ /* 0x000fe2000f8e0002 */
[----:B------:R-:W-:Y:S02]  /*b710*/  ULDC.64 UR6, c[0x0][0x640] ;  /* 0x0001900000067ab9 */ /* 0x000fe40000000a00 */
[----:B------:R-:W-:Y:S01]  /*b720*/  ISETP.NE.U32.AND P0, PT, RZ, UR6, PT ;  /* 0x00000006ff007c0c */ /* 0x000fe2000bf05070 */
[----:B-1----:R-:W-:Y:S02]  /*b730*/  IMAD.MOV R21, RZ, RZ, -R21 ;  /* 0x000000ffff157224 */ /* 0x002fe400078e0a15 */
[----:B------:R-:W-:Y:S01]  /*b740*/  IMAD.IADD R7, R7, 0x1, R9 ;  /* 0x0000000107077824 */ /* 0x000fe200078e0209 */
[----:B------:R-:W-:Y:S01]  /*b750*/  ISETP.NE.AND.EX P0, PT, RZ, UR7, PT, P0 ;  /* 0x00000007ff007c0c */ /* 0x000fe2000bf05300 */
[----:B0-----:R-:W-:-:S03]  /*b760*/  IMAD R19, R8, R21, R19 ;  /* 0x0000001508137224 */ /* 0x001fc600078e0213 */
[--C-:B------:R-:W-:Y:S01]  /*b770*/  SHF.R.U64 R21, R6, UR5, R7.reuse ;  /* 0x0000000506157c19 */ /* 0x100fe20008001207 */
[----:B---3--:R-:W-:Y:S01]  /*b780*/  IMAD.MOV R8, RZ, RZ, -R22 ;  /* 0x000000ffff087224 */ /* 0x008fe200078e0a16 */
[----:B------:R-:W-:Y:S01]  /*b790*/  SHF.R.U32.HI R6, RZ, UR5, R7 ;  /* 0x00000005ff067c19 */ /* 0x000fe20008011607 */
[----:B------:R-:W-:Y:S02]  /*b7a0*/  ULDC UR5, c[0x0][0x608] ;  /* 0x0001820000057ab9 */ /* 0x000fe40000000800 */
[----:B--2---:R-:W-:Y:S01]  /*b7b0*/  @P2 IMAD R19, R23, R8, R20 ;  /* 0x0000000817132224 */ /* 0x004fe200078e0214 */
[--C-:B------:R-:W-:Y:S02]  /*b7c0*/  SHF.R.U64 R22, R21, UR5, R6.reuse ;  /* 0x0000000515167c19 */ /* 0x100fe40008001206 */
[----:B------:R-:W-:Y:S01]  /*b7d0*/  SHF.R.U32.HI R7, RZ, UR5, R6 ;  /* 0x00000005ff077c19 */ /* 0x000fe20008011606 */
[----:B------:R-:W-:-:S03]  /*b7e0*/  ULDC UR5, c[0x0][0x658] ;  /* 0x0001960000057ab9 */ /* 0x000fc60000000800 */
[--C-:B------:R-:W-:Y:S02]  /*b7f0*/  SHF.R.U64 R20, R22, UR5, R7.reuse ;  /* 0x0000000516147c19 */ /* 0x100fe40008001207 */
[----:B------:R-:W-:-:S03]  /*b800*/  SHF.R.U32.HI R23, RZ, UR5, R7 ;  /* 0x00000005ff177c19 */ /* 0x000fc60008011607 */
[----:B------:R-:W-:Y:S02]  /*b810*/  IMAD.MOV.U32 R8, RZ, RZ, R20 ;  /* 0x000000ffff087224 */ /* 0x000fe400078e0014 */
[----:B------:R-:W-:Y:S01]  /*b820*/  IMAD.MOV.U32 R7, RZ, RZ, R23 ;  /* 0x000000ffff077224 */ /* 0x000fe200078e0017 */
[----:B------:R-:W-:Y:S06]  /*b830*/  @!P0 BRA `(.L_x_73) ;  /* 0x00000000002c8947 */ /* 0x000fec0003800000 */
        /* <DEDUP_REMOVED lines=9> */
[----:B------:R-:W-:-:S04]  /*b8d0*/  IMAD.WIDE.U32.X R6, R23, UR7, R6, P1 ;  /* 0x0000000717067c25 */ /* 0x000fc800088e0406 */
[----:B------:R-:W-:-:S07]  /*b8e0*/  IMAD.MOV.U32 R8, RZ, RZ, R6 ;  /* 0x000000ffff087224 */ /* 0x000fce00078e0006 */
.L_x_73:
[----:B------:R-:W-:Y:S01]  /*b8f0*/  ULDC UR5, c[0x0][0x648] ;  /* 0x0001920000057ab9 */ /* 0x000fe20000000800 */
[----:B------:R-:W-:Y:S01]  /*b900*/  LOP3.LUT R6, R22, UR17, RZ, 0xc0, !PT ;  /* 0x0000001116067c12 */ /* 0x000fe2000f8ec0ff */
[----:B------:R-:W-:Y:S01]  /*b910*/  ULDC UR6, c[0x0][0x610] ;  /* 0x0001840000067ab9 */ /* 0x000fe20000000800 */
[----:B------:R-:W-:Y:S01]  /*b920*/  SHF.R.U64 R7, R8, UR5, R7 ;  /* 0x0000000508077c19 */ /* 0x000fe20008001207 */
[----:B------:R-:W-:Y:S01]  /*b930*/  ULDC UR5, c[0x0][0x638] ;  /* 0x00018e0000057ab9 */ /* 0x000fe20000000800 */
[----:B------:R-:W-:Y:S01]  /*b940*/  LOP3.LUT R21, R21, UR4, RZ, 0xc0, !PT ;  /* 0x0000000415157c12 */ /* 0x000fe2000f8ec0ff */
[----:B------:R-:W-:Y:S02]  /*b950*/  IMAD.MOV.U32 R8, RZ, RZ, 0x1 ;  /* 0x00000001ff087424 */ /* 0x000fe400078e00ff */
[----:B------:R-:W-:Y:S02]  /*b960*/  IMAD.MOV R9, RZ, RZ, -R7 ;  /* 0x000000ffff097224 */ /* 0x000fe400078e0a07 */
[----:B------:R-:W-:-:S02]  /*b970*/  IMAD R6, R7, UR18, R6 ;  /* 0x0000001207067c24 */ /* 0x000fc4000f8e0206 */
[----:B------:R-:W-:Y:S01]  /*b980*/  IMAD R20, R9, UR5, R20 ;  /* 0x0000000509147c24 */ /* 0x000fe2000f8e0214 */
[----:B------:R-:W-:Y:S01]  /*b990*/  ULDC UR5, c[0x0][0x600] ;  /* 0x0001800000057ab9 */ /* 0x000fe20000000800 */
[----:B------:R-:W-:Y:S02]  /*b9a0*/  IMAD R19, R6, UR6, R19 ;  /* 0x0000000606137c24 */ /* 0x000fe4000f8e0213 */
[----:B------:R-:W-:-:S05]  /*b9b0*/  IMAD R20, R20, UR5, R21 ;  /* 0x0000000514147c24 */ /* 0x000fca000f8e0215 */
[----:B------:R-:W-:Y:S02]  /*b9c0*/  SEL R7, R20, R19, !P2 ;  /* 0x0000001314077207 */ /* 0x000fe40005000000 */
[----:B------:R-:W-:-:S07]  /*b9d0*/  SEL R6, R19, R20, !P2 ;  /* 0x0000001413067207 */ /* 0x000fce0005000000 */
.L_x_71:
[----:B------:R-:W-:Y:S05]  /*b9e0*/  BSYNC B1 ;  /* 0x0000000000017941 */ /* 0x000fea0003800000 */
.L_x_70:
[----:B------:R-:W-:-:S13]  /*b9f0*/  LOP3.LUT P0, RZ, R8, 0xff, RZ, 0xc0, !PT ;  /* 0x000000ff08ff7812 */ /* 0x000fda000780c0ff */
[----:B------:R-:W-:Y:S05]  /*ba00*/  @P0 BRA `(.L_x_74) ;  /* 0xfffffff400440947 */ /* 0x000fea000383ffff */
[----:B------:R-:W-:Y:S05]  /*ba10*/  BSYNC B0 ;  /* 0x0000000000007941 */ /* 0x000fea0003800000 */
.L_x_63:
[----:B------:R-:W-:-:S03]  /*ba20*/  UMOV UR5, 0xffffffff ;  /* 0xffffffff00057882 */ /* 0x000fc60000000000 */
[----:B------:R-:W-:Y:S05]  /*ba30*/  BRA.DIV UR5, `(.L_x_75) ;  /* 0x0000000605647947 */ /* 0x000fea000b800000 */
[----:B------:R-:W-:-:S13]  /*ba40*/  ELECT P0, URZ, PT ;  /* 0x00000000003f782f */ /* 0x000fda0003800000 */
.L_x_91:
[----:B------:R-:W-:Y:S04]  /*ba50*/  BSSY B0, `(.L_x_76) ;  /* 0x000003d000007945 */ /* 0x000fe80003800000 */
[----:B------:R-:W-:Y:S05]  /*ba60*/  @!P0 BRA `(.L_x_77) ;  /* 0x0000000000ec8947 */ /* 0x000fea0003800000 */
[----:B------:R-:W-:-:S04]  /*ba70*/  LOP3.LUT R5, R5, 0x2, RZ, 0xfc, !PT ;  /* 0x0000000205057812 */ /* 0x000fc800078efcff */
[----:B------:R-:W-:-:S13]  /*ba80*/  ISETP.NE.AND P0, PT, R5, 0x3, PT ;  /* 0x000000030500780c */ /* 0x000fda0003f05270 */
[----:B------:R-:W-:Y:S05]  /*ba90*/  @!P0 BRA `(.L_x_78) ;  /* 0x0000000000048947 */ /* 0x000fea0003800000 */
[----:B------:R-:W-:Y:S01]  /*baa0*/  BPT.TRAP 0x1 ;  /* 0x000000040000795c */ /* 0x000fe20000300000 */
.L_x_78:
[----:B------:R-:W0:Y:S01]  /*bab0*/  S2R R3, SR_CgaCtaId ;  /* 0x0000000000037919 */ /* 0x000e220000008800 */
[----:B------:R-:W-:-:S04]  /*bac0*/  MOV R0, 0x400 ;  /* 0x0000040000007802 */ /* 0x000fc80000000f00 */
[----:B0-----:R-:W-:Y:S02]  /*bad0*/  LEA R3, R3, R0, 0x18 ;  /* 0x0000000003037211 */ /* 0x001fe400078ec0ff */
[----:B------:R-:W-:-:S03]  /*bae0*/  SHF.L.U32 R0, R10, 0x1f, RZ ;  /* 0x0000001f0a007819 */ /* 0x000fc600000006ff */
[----:B------:R-:W-:-:S04]  /*baf0*/  VIADD R3, R3, 0x30 ;  /* 0x0000003003037836 */ /* 0x000fc80000000000 */
[C---:B------:R-:W-:Y:S02]  /*bb00*/  IMAD R7, R18.reuse, 0x8, R3 ;  /* 0x0000000812077824 */ /* 0x040fe400078e0203 */
[----:B------:R-:W-:Y:S02]  /*bb10*/  VIADD R18, R18, 0x1 ;  /* 0x0000000112127836 */ /* 0x000fe40000000000 */
[----:B------:R-:W0:Y:S03]  /*bb20*/  SYNCS.PHASECHK.TRANS64.TRYWAIT P0, [R7+URZ], R0 ;  /* 0x00000000070075a7 */ /* 0x000e26000800017f */
[----:B------:R-:W-:-:S04]  /*bb30*/  ISETP.NE.AND P1, PT, R18, 0x6, PT ;  /* 0x000000061200780c */ /* 0x000fc80003f25270 */
[----:B------:R-:W-:Y:S02]  /*bb40*/  SEL R5, RZ, 0x1, P1 ;  /* 0x00000001ff057807 */ /* 0x000fe40000800000 */
[----:B------:R-:W-:Y:S02]  /*bb50*/  SEL R18, R18, RZ, P1 ;  /* 0x000000ff12127207 */ /* 0x000fe40000800000 */
[----:B------:R-:W-:-:S03]  /*bb60*/  LOP3.LUT R5, R10, R5, RZ, 0x3c, !PT ;  /* 0x000000050a057212 */ /* 0x000fc600078e3cff */
[----:B------:R-:W-:Y:S01]  /*bb70*/  IMAD R9, R18, 0x8, R3 ;  /* 0x0000000812097824 */ /* 0x000fe200078e0203 */
[----:B------:R-:W-:Y:S01]  /*bb80*/  SHF.L.U32 R4, R5, 0x1f, RZ ;  /* 0x0000001f05047819 */ /* 0x000fe200000006ff */
[----:B0-----:R-:W-:Y:S06]  /*bb90*/  @!P0 BRA `(.L_x_79) ;  /* 0x00000004002c8947 */ /* 0x001fec0003800000 */
.L_x_92:
[----:B------:R-:W1:Y:S01]  /*bba0*/  SYNCS.PHASECHK.TRANS64.TRYWAIT P0, [R9+URZ], R4 ;  /* 0x00000004090075a7 */ /* 0x000e62000800017f */
[----:B0-----:R-:W-:-:S05]  /*bbb0*/  VIADD R0, R18, 0x1 ;  /* 0x0000000112007836 */ /* 0x001fca0000000000 */
[----:B------:R-:W-:-:S04]  /*bbc0*/  ISETP.NE.AND P1, PT, R0, 0x6, PT ;  /* 0x000000060000780c */ /* 0x000fc80003f25270 */
[----:B------:R-:W-:Y:S02]  /*bbd0*/  SEL R2, RZ, 0x1, P1 ;  /* 0x00000001ff027807 */ /* 0x000fe40000800000 */
[----:B------:R-:W-:Y:S02]  /*bbe0*/  SEL R0, R0, RZ, P1 ;  /* 0x000000ff00007207 */ /* 0x000fe40000800000 */
[----:B------:R-:W-:-:S03]  /*bbf0*/  LOP3.LUT R7, R5, R2, RZ, 0x3c, !PT ;  /* 0x0000000205077212 */ /* 0x000fc600078e3cff */
[----:B------:R-:W-:Y:S01]  /*bc00*/  IMAD R6, R0, 0x8, R3 ;  /* 0x0000000800067824 */ /* 0x000fe200078e0203 */
[----:B------:R-:W-:Y:S01]  /*bc10*/  SHF.L.U32 R5, R7, 0x1f, RZ ;  /* 0x0000001f07057819 */ /* 0x000fe200000006ff */
[----:B-1----:R-:W-:Y:S06]  /*bc20*/  @!P0 BRA `(.L_x_80) ;  /* 0x00000004001c8947 */ /* 0x002fec0003800000 */
.L_x_93:
[----:B------:R-:W1:Y:S01]  /*bc30*/  SYNCS.PHASECHK.TRANS64.TRYWAIT P0, [R6+URZ], R5 ;  /* 0x00000005060075a7 */ /* 0x000e62000800017f */
[----:B------:R-:W-:-:S05]  /*bc40*/  VIADD R0, R0, 0x1 ;  /* 0x0000000100007836 */ /* 0x000fca0000000000 */
[----:B------:R-:W-:-:S04]  /*bc50*/  ISETP.NE.AND P1, PT, R0, 0x6, PT ;  /* 0x000000060000780c */ /* 0x000fc80003f25270 */
[----:B------:R-:W-:Y:S02]  /*bc60*/  SEL R2, RZ, 0x1, P1 ;  /* 0x00000001ff027807 */ /* 0x000fe40000800000 */
[----:B------:R-:W-:Y:S02]  /*bc70*/  SEL R0, R0, RZ, P1 ;  /* 0x000000ff00007207 */ /* 0x000fe40000800000 */
[----:B------:R-:W-:-:S03]  /*bc80*/  LOP3.LUT R7, R7, R2, RZ, 0x3c, !PT ;  /* 0x0000000207077212 */ /* 0x000fc600078e3cff */
[----:B0-----:R-:W-:Y:S01]  /*bc90*/  IMAD R9, R0, 0x8, R3 ;  /* 0x0000000800097824 */ /* 0x001fe200078e0203 */
[----:B------:R-:W-:Y:S01]  /*bca0*/  SHF.L.U32 R4, R7, 0x1f, RZ ;  /* 0x0000001f07047819 */ /* 0x000fe200000006ff */
[----:B-1----:R-:W-:Y:S06]  /*bcb0*/  @!P0 BRA `(.L_x_81) ;  /* 0x00000004000c8947 */ /* 0x002fec0003800000 */
.L_x_94:
        /* <DEDUP_REMOVED lines=9> */
.L_x_95:
[----:B------:R-:W1:Y:S01]  /*bd50*/  SYNCS.PHASECHK.TRANS64.TRYWAIT P0, [R6+URZ], R5 ;  /* 0x00000005060075a7 */ /* 0x000e62000800017f */
[----:B------:R-:W-:-:S05]  /*bd60*/  VIADD R0, R0, 0x1 ;  /* 0x0000000100007836 */ /* 0x000fca0000000000 */
[----:B------:R-:W-:-:S04]  /*bd70*/  ISETP.NE.AND P1, PT, R0, 0x6, PT ;  /* 0x000000060000780c */ /* 0x000fc80003f25270 */
[----:B------:R-:W-:Y:S02]  /*bd80*/  SEL R2, RZ, 0x1, P1 ;  /* 0x00000001ff027807 */ /* 0x000fe40000800000 */
[----:B------:R-:W-:Y:S02]  /*bd90*/  SEL R0, R0, RZ, P1 ;  /* 0x000000ff00007207 */ /* 0x000fe40000800000 */
[----:B------:R-:W-:Y:S01]  /*bda0*/  LOP3.LUT R2, R7, R2, RZ, 0x3c, !PT ;  /* 0x0000000207027212 */ /* 0x000fe200078e3cff */
[----:B-1----:R-:W-:Y:S06]  /*bdb0*/  @!P0 BRA `(.L_x_83) ;  /* 0x0000000000f48947 */ /* 0x002fec0003800000 */
.L_x_96:
[----:B------:R-:W-:Y:S01]  /*bdc0*/  IMAD R3, R0, 0x8, R3 ;  /* 0x0000000800037824 */ /* 0x000fe200078e0203 */
[----:B------:R-:W-:-:S07]  /*bdd0*/  SHF.L.U32 R0, R2, 0x1f, RZ ;  /* 0x0000001f02007819 */ /* 0x000fce00000006ff */
.L_x_84:
[----:B--2---:R2:W3:Y:S02]  /*bde0*/  SYNCS.PHASECHK.TRANS64.TRYWAIT P0, [R3+URZ], R0 ;  /* 0x00000000030075a7 */ /* 0x0044e4000800017f */
[----:B---3--:R-:W-:Y:S05]  /*bdf0*/  @!P0 NANOSLEEP.SYNCS 0x989680 ;  /* 0x009896800000895d */ /* 0x008fea0003900000 */
[----:B------:R-:W3:Y:S02]  /*be00*/  @!P0 SYNCS.PHASECHK.TRANS64 P0, [R3+URZ], R0 ;  /* 0x00000000030085a7 */ /* 0x000ee4000800007f */
[----:B---3--:R-:W-:Y:S05]  /*be10*/  @!P0 BRA `(.L_x_84) ;  /* 0xfffffffc00f08947 */ /* 0x008fea000383ffff */
.L_x_77:
[----:B------:R-:W-:Y:S05]  /*be20*/  BSYNC B0 ;  /* 0x0000000000007941 */ /* 0x000fea0003800000 */
.L_x_76:
[----:B------:R-:W-:Y:S05]  /*be30*/  EXIT ;  /* 0x000000000000794d */ /* 0x000fea0003800000 */
.L_x_21:
[----:B-1----:R-:W-:-:S04]  /*be40*/  IMAD.U32 R11, RZ, RZ, UR6 ;  /* 0x00000006ff0b7e24 */ /* 0x002fc8000f8e00ff */
[----:B------:R1:W4:Y:S03]  /*be50*/  SYNCS.PHASECHK.TRANS64.TRYWAIT P0, [R11+URZ], R10 ;  /* 0x0000000a0b0075a7 */ /* 0x000326000800017f */
[----:B----4-:R-:W-:Y:S05]  /*be60*/  @!P0 NANOSLEEP.SYNCS 0x989680 ;  /* 0x009896800000895d */ /* 0x010fea0003900000 */
[----:B------:R-:W4:Y:S02]  /*be70*/  @!P0 SYNCS.PHASECHK.TRANS64 P0, [R11+URZ], R10 ;  /* 0x0000000a0b0085a7 */ /* 0x000f24000800007f */
[----:B----4-:R-:W-:Y:S05]  /*be80*/  @!P0 BRA `(.L_x_21) ;  /* 0xfffffffc00ec8947 */ /* 0x010fea000383ffff */
[----:B------:R-:W-:Y:S05]  /*be90*/  BRA `(.L_x_20) ;  /* 0xffffff5800907947 */ /* 0x000fea000383ffff */
.L_x_27:
[----:B-1----:R-:W-:-:S04]  /*bea0*/  IMAD.U32 R14, RZ, RZ, UR13 ;  /* 0x0000000dff0e7e24 */ /* 0x002fc8000f8e00ff */
[----:B------:R1:W4:Y:S03]  /*beb0*/  SYNCS.PHASECHK.TRANS64.TRYWAIT P0, [R14+URZ], R13 ;  /* 0x0000000d0e0075a7 */ /* 0x000326000800017f */
[----:B----4-:R-:W-:Y:S05]  /*bec0*/  @!P0 NANOSLEEP.SYNCS 0x989680 ;  /* 0x009896800000895d */ /* 0x010fea0003900000 */
[----:B------:R-:W4:Y:S02]  /*bed0*/  @!P0 SYNCS.PHASECHK.TRANS64 P0, [R14+URZ], R13 ;  /* 0x0000000d0e0085a7 */ /* 0x000f24000800007f */
[----:B----4-:R-:W-:Y:S05]  /*bee0*/  @!P0 BRA `(.L_x_27) ;  /* 0xfffffffc00ec8947 */ /* 0x010fea000383ffff */
[----:B------:R-:W-:Y:S05]  /*bef0*/  BRA `(.L_x_26) ;  /* 0xffffff6400407947 */ /* 0x000fea000383ffff */
.L_x_64:
[----:B------:R-:W-:Y:S01]  /*bf00*/  BSSY B1, `(.L_x_85) ;  /* 0x0000006000017945 */ /* 0x000fe20003800000 */
[----:B------:R-:W-:-:S07]  /*bf10*/  IMAD.MOV.U32 R8, RZ, RZ, -0x1 ;  /* 0xffffffffff087424 */ /* 0x000fce00078e00ff */
[----:B------:R-:W-:Y:S05]  /*bf20*/  WARPSYNC.COLLECTIVE R8, `(.L_x_86) ;  /* 0x00000000080c7348 */ /* 0x000fea0003c00000 */
[----:B------:R-:W-:Y:S02]  /*bf30*/  ELECT P0, UR62, PT ;  /* 0x00000000003e782f */ /* 0x000fe40003800000 */
[----:B------:R-:W-:Y:S01]  /*bf40*/  MOV R8, UR62 ;  /* 0x0000003e00087c02 */ /* 0x000fe20008000f00 */
[----:B------:R-:W-:Y:S10]  /*bf50*/  ENDCOLLECTIVE ;  /* 0x000000000000791b */ /* 0x000ff40003800000 */
.L_x_86:
[----:B------:R-:W-:Y:S05]  /*bf60*/  BSYNC B1 ;  /* 0x0000000000017941 */ /* 0x000fea0003800000 */
.L_x_85:
[----:B------:R-:W-:Y:S05]  /*bf70*/  BRA `(.L_x_87) ;  /* 0xffffffec00f47947 */ /* 0x000fea000383ffff */
.L_x_67:
[----:B0-----:R0:W1:Y:S02]  /*bf80*/  SYNCS.PHASECHK.TRANS64.TRYWAIT P0, [R20+URZ+0x30], R9 ;  /* 0x00003009140075a7 */ /* 0x001064000800017f */
[----:B-1----:R-:W-:Y:S05]  /*bf90*/  @!P0 NANOSLEEP.SYNCS 0x989680 ;  /* 0x009896800000895d */ /* 0x002fea0003900000 */
[----:B------:R-:W1:Y:S02]  /*bfa0*/  @!P0 SYNCS.PHASECHK.TRANS64 P0, [R20+URZ+0x30], R9 ;  /* 0x00003009140085a7 */ /* 0x000e64000800007f */
[----:B-1----:R-:W-:Y:S05]  /*bfb0*/  @!P0 BRA `(.L_x_67) ;  /* 0xfffffffc00f08947 */ /* 0x002fea000383ffff */
[----:B------:R-:W-:Y:S05]  /*bfc0*/  BRA `(.L_x_88) ;  /* 0xfffffff0002c7947 */ /* 0x000fea000383ffff */
.L_x_75:
[----:B------:R-:W-:Y:S01]  /*bfd0*/  BSSY B0, `(.L_x_89) ;  /* 0x0000006000007945 */ /* 0x000fe20003800000 */
[----:B------:R-:W-:-:S07]  /*bfe0*/  IMAD.MOV.U32 R8, RZ, RZ, -0x1 ;  /* 0xffffffffff087424 */ /* 0x000fce00078e00ff */
[----:B------:R-:W-:Y:S05]  /*bff0*/  WARPSYNC.COLLECTIVE R8, `(.L_x_90) ;  /* 0x00000000080c7348 */ /* 0x000fea0003c00000 */
[----:B------:R-:W-:Y:S02]  /*c000*/  ELECT P0, UR62, PT ;  /* 0x00000000003e782f */ /* 0x000fe40003800000 */
[----:B------:R-:W-:Y:S01]  /*c010*/  MOV R8, UR62 ;  /* 0x0000003e00087c02 */ /* 0x000fe20008000f00 */
[----:B------:R-:W-:Y:S10]  /*c020*/  ENDCOLLECTIVE ;  /* 0x000000000000791b */ /* 0x000ff40003800000 */
.L_x_90:
[----:B------:R-:W-:Y:S05]  /*c030*/  BSYNC B0 ;  /* 0x0000000000007941 */ /* 0x000fea0003800000 */
.L_x_89:
[----:B------:R-:W-:Y:S05]  /*c040*/  BRA `(.L_x_91) ;  /* 0xfffffff800807947 */ /* 0x000fea000383ffff */
.L_x_79:
[----:B0-----:R0:W1:Y:S02]  /*c050*/  SYNCS.PHASECHK.TRANS64.TRYWAIT P0, [R7+URZ], R0 ;  /* 0x00000000070075a7 */ /* 0x001064000800017f */
[----:B-1----:R-:W-:Y:S05]  /*c060*/  @!P0 NANOSLEEP.SYNCS 0x989680 ;  /* 0x009896800000895d */ /* 0x002fea0003900000 */
[----:B------:R-:W1:Y:S02]  /*c070*/  @!P0 SYNCS.PHASECHK.TRANS64 P0, [R7+URZ], R0 ;  /* 0x00000000070085a7 */ /* 0x000e64000800007f */
[----:B-1----:R-:W-:Y:S05]  /*c080*/  @!P0 BRA `(.L_x_79) ;  /* 0xfffffffc00f08947 */ /* 0x002fea000383ffff */
[----:B------:R-:W-:Y:S05]  /*c090*/  BRA `(.L_x_92) ;  /* 0xfffffff800c07947 */ /* 0x000fea000383ffff */
.L_x_80:
[----:B0-----:R0:W1:Y:S02]  /*c0a0*/  SYNCS.PHASECHK.TRANS64.TRYWAIT P0, [R9+URZ], R4 ;  /* 0x00000004090075a7 */ /* 0x001064000800017f */
[----:B-1----:R-:W-:Y:S05]  /*c0b0*/  @!P0 NANOSLEEP.SYNCS 0x989680 ;  /* 0x009896800000895d */ /* 0x002fea0003900000 */
[----:B------:R-:W1:Y:S02]  /*c0c0*/  @!P0 SYNCS.PHASECHK.TRANS64 P0, [R9+URZ], R4 ;  /* 0x00000004090085a7 */ /* 0x000e64000800007f */
[----:B-1----:R-:W-:Y:S05]  /*c0d0*/  @!P0 BRA `(.L_x_80) ;  /* 0xfffffffc00f08947 */ /* 0x002fea000383ffff */
[----:B------:R-:W-:Y:S05]  /*c0e0*/  BRA `(.L_x_93) ;  /* 0xfffffff800d07947 */ /* 0x000fea000383ffff */
.L_x_81:
[----:B0-----:R0:W1:Y:S02]  /*c0f0*/  SYNCS.PHASECHK.TRANS64.TRYWAIT P0, [R6+URZ], R5 ;  /* 0x00000005060075a7 */ /* 0x001064000800017f */
[----:B-1----:R-:W-:Y:S05]  /*c100*/  @!P0 NANOSLEEP.SYNCS 0x989680 ;  /* 0x009896800000895d */ /* 0x002fea0003900000 */
[----:B------:R-:W1:Y:S02]  /*c110*/  @!P0 SYNCS.PHASECHK.TRANS64 P0, [R6+URZ], R5 ;  /* 0x00000005060085a7 */ /* 0x000e64000800007f */
[----:B-1----:R-:W-:Y:S05]  /*c120*/  @!P0 BRA `(.L_x_81) ;  /* 0xfffffffc00f08947 */ /* 0x002fea000383ffff */
[----:B------:R-:W-:Y:S05]  /*c130*/  BRA `(.L_x_94) ;  /* 0xfffffff800e07947 */ /* 0x000fea000383ffff */
.L_x_82:
[----:B0-----:R0:W1:Y:S02]  /*c140*/  SYNCS.PHASECHK.TRANS64.TRYWAIT P0, [R9+URZ], R4 ;  /* 0x00000004090075a7 */ /* 0x001064000800017f */
[----:B-1----:R-:W-:Y:S05]  /*c150*/  @!P0 NANOSLEEP.SYNCS 0x989680 ;  /* 0x009896800000895d */ /* 0x002fea0003900000 */
[----:B------:R-:W1:Y:S02]  /*c160*/  @!P0 SYNCS.PHASECHK.TRANS64 P0, [R9+URZ], R4 ;  /* 0x00000004090085a7 */ /* 0x000e64000800007f */
[----:B-1----:R-:W-:Y:S05]  /*c170*/  @!P0 BRA `(.L_x_82) ;  /* 0xfffffffc00f08947 */ /* 0x002fea000383ffff */
[----:B------:R-:W-:Y:S05]  /*c180*/  BRA `(.L_x_95) ;  /* 0xfffffff800f07947 */ /* 0x000fea000383ffff */
.L_x_83:
[----:B-1----:R1:W2:Y:S02]  /*c190*/  SYNCS.PHASECHK.TRANS64.TRYWAIT P0, [R6+URZ], R5 ;  /* 0x00000005060075a7 */ /* 0x0022a4000800017f */
[----:B--2---:R-:W-:Y:S05]  /*c1a0*/  @!P0 NANOSLEEP.SYNCS 0x989680 ;  /* 0x009896800000895d */ /* 0x004fea0003900000 */
[----:B------:R-:W2:Y:S02]  /*c1b0*/  @!P0 SYNCS.PHASECHK.TRANS64 P0, [R6+URZ], R5 ;  /* 0x00000005060085a7 */ /* 0x000ea4000800007f */
[----:B--2---:R-:W-:Y:S05]  /*c1c0*/  @!P0 BRA `(.L_x_83) ;  /* 0xfffffffc00f08947 */ /* 0x004fea000383ffff */
[----:B------:R-:W-:Y:S05]  /*c1d0*/  BRA `(.L_x_96) ;  /* 0xfffffff800f87947 */ /* 0x000fea000383ffff */
.L_x_97:
[----:B------:R-:W-:-:S00]  /*c1e0*/  BRA `(.L_x_97) ;  /* 0xfffffffc00fc7947 */ /* 0x000fc0000383ffff */
[----:B------:R-:W-:-:S00]  /*c1f0*/  NOP ;  /* 0x0000000000007918 */ /* 0x000fc00000000000 */
        /* <DEDUP_REMOVED lines=8> */
.L_x_98:


//--------------------- .nv.shared._ZN7cutlass13device_kernelINS_4gemm6kernel13GemmUniversalIN4cute5tupleIJiiiiEEENS1_10collective13CollectiveMmaINS1_37MainloopSm90TmaGmmaWarpSpecializedFP8ILi6ENS5_IJNS4_1CILi2EEENSA_ILi1EEESC_EEENS1_35KernelTmaWarpSpecializedCooperativeEEENS5_IJNSA_ILi512EEENSA_ILi32EEENSA_ILi64EEEEEENS_12float_e4m3_tENS5_IJlSC_lEEESK_SL_NS4_8TiledMMAINS4_8MMA_AtomIJNS4_4SM904GMMA30MMA_64x32x32_F32E4M3E4M3_SS_TNILNSP_7ScaleInE1ELSR_1EEEEEENS4_6LayoutISD_NS5_IJSC_NSA_ILi0EEESV_EEEEENS5_IJNS4_10UnderscoreESY_SY_EEEEENS4_13SM90_TMA_LOADENS4_14ComposedLayoutINS4_7SwizzleILi2ELi4ELi3EEENS4_18smem_ptr_flag_bitsILi8EEENSU_INS5_IJNSA_ILi8EEESI_EEENS5_IJSI_SC_EEEEEEEvNS4_8identityENS4_23SM90_TMA_LOAD_MULTICASTES1B_vS1C_EENS_8epilogue10collective6detail29Sm90TmaWarpSpecializedAdapterINS1G_15DefaultEpilogueISK_SL_SL_NS1F_6thread17LinearCombinationISK_Li1EffLNS1K_9ScaleType4KindE0ELNS_15FloatRoundStyleE2ESK_EENS1_15EpilogueDefaultEEEEEvvEEEEvNT_6ParamsE --------------------------
	.section	.nv.shared._ZN7cutlass13device_kernelINS_4gemm6kernel13GemmUniversalIN4cute5tupleIJiiiiEEENS1_10collective13CollectiveMmaINS1_37MainloopSm90TmaGmmaWarpSpecializedFP8ILi6ENS5_IJNS4_1CILi2EEENSA_ILi1EEESC_EEENS1_35KernelTmaWarpSpecializedCooperativeEEENS5_IJNSA_ILi512EEENSA_ILi32EEENSA_ILi64EEEEEENS_12float_e4m3_tENS5_IJlSC_lEEESK_SL_NS4_8TiledMMAINS4_8MMA_AtomIJNS4_4SM904GMMA30MMA_64x32x32_F32E4M3E4M3_SS_TNILNSP_7ScaleInE1ELSR_1EEEEEENS4_6LayoutISD_NS5_IJSC_NSA_ILi0EEESV_EEEEENS5_IJNS4_10UnderscoreESY_SY_EEEEENS4_13SM90_TMA_LOADENS4_14ComposedLayoutINS4_7SwizzleILi2ELi4ELi3EEENS4_18smem_ptr_flag_bitsILi8EEENSU_INS5_IJNSA_ILi8EEESI_EEENS5_IJSI_SC_EEEEEEEvNS4_8identityENS4_23SM90_TMA_LOAD_MULTICASTES1B_vS1C_EENS_8epilogue10collective6detail29Sm90TmaWarpSpecializedAdapterINS1G_15DefaultEpilogueISK_SL_SL_NS1F_6thread17LinearCombinationISK_Li1EffLNS1K_9ScaleType4KindE0ELNS_15FloatRoundStyleE2ESK_EENS1_15EpilogueDefaultEEEEEvvEEEEvNT_6ParamsE,"aw",@nobits
	.sectionflags	@""
	.align	16
	.zero		1024


//--------------------- .nv.shared.reserved.0     --------------------------
	.section	.nv.shared.reserved.0,"aw",@nobits
	.weak		__nv_reservedSMEM_offset_0_alias
	.size		__nv_reservedSMEM_offset_0_alias, 0, 0
	.other		__nv_reservedSMEM_offset_0_alias,@"STO_CUDA_RESERVED_SHARED STV_DEFAULT"
__nv_reservedSMEM_offset_0_alias:
	.zero		0


//--------------------- .nv.global                --------------------------
	.section	.nv.global,"aw",@nobits
.nv.global:
	.type		_ZN40_INTERNAL_1979d957_4_k_cu_246543e6_118674cute1_E,@object
	.size		_ZN40_INTERNAL_1979d957_4_k_cu_246543e6_118674cute1_E,(_ZN40_INTERNAL_1979d957_4_k_cu_246543e6_118674cuda3std3__45__cpo6cbeginE - _ZN40_INTERNAL_1979d957_4_k_cu_246543e6_118674cute1_E)
_ZN40_INTERNAL_1979d957_4_k_cu_246543e6_118674cute1_E:
	.zero		1
	.type		_ZN40_INTERNAL_1979d957_4_k_cu_246543e6_118674cuda3std3__45__cpo6cbeginE,@object
	.size		_ZN40_INTERNAL_1979d957_4_k_cu_246543e6_118674cuda3std3__45__cpo6cbeginE,(_ZN40_INTERNAL_1979d957_4_k_cu_246543e6_118674cuda3std3__48in_placeE - _ZN40_INTERNAL_1979d957_4_k_cu_246543e6_118674cuda3std3__45__cpo6cbeginE)
_ZN40_INTERNAL_1979d957_4_k_cu_246543e6_118674cuda3std3__45__cpo6cbeginE:
	.zero		1
	.type		_ZN40_INTERNAL_1979d957_4_k_cu_246543e6_118674cuda3std3__48in_placeE,@object
	.size		_ZN40_INTERNAL_1979d957_4_k_cu_246543e6_118674cuda3std3__48in_placeE,(_ZN40_INTERNAL_1979d957_4_k_cu_246543e6_118674cuda3std6ranges3__45__cpo9iter_moveE - _ZN40_INTERNAL_1979d957_4_k_cu_246543e6_118674cuda3std3__48in_placeE)
_ZN40_INTERNAL_1979d957_4_k_cu_246543e6_118674cuda3std3__48in_placeE:
	.zero		1
	.type		_ZN40_INTERNAL_1979d957_4_k_cu_246543e6_118674cuda3std6ranges3__45__cpo9iter_moveE,@object
	.size		_ZN40_INTERNAL_1979d957_4_k_cu_246543e6_118674cuda3std6ranges3__45__cpo9iter_moveE,(_ZN40_INTERNAL_1979d957_4_k_cu_246543e6_118674cuda3std3__45__cpo5beginE - _ZN40_INTERNAL_1979d957_4_k_cu_246543e6_118674cuda3std6ranges3__45__cpo9iter_moveE)
_ZN40_INTERNAL_1979d957_4_k_cu_246543e6_118674cuda3std6ranges3__45__cpo9iter_moveE:
	.zero		1
	.type		_ZN40_INTERNAL_1979d957_4_k_cu_246543e6_118674cuda3std3__45__cpo5beginE,@object
	.size		_ZN40_INTERNAL_1979d957_4_k_cu_246543e6_118674cuda3std3__45__cpo5beginE,(_ZN40_INTERNAL_1979d957_4_k_cu_246543e6_118674cuda3std3__442_GLOBAL__N__1979d957_4_k_cu_246543e6_118676ignoreE - _ZN40_INTERNAL_1979d957_4_k_cu_246543e6_118674cuda3std3__45__cpo5beginE)
_ZN40_INTERNAL_1979d957_4_k_cu_246543e6_118674cuda3std3__45__cpo5beginE:
	.zero		1
	.type		_ZN40_INTERNAL_1979d957_4_k_cu_246543e6_118674cuda3std3__442_GLOBAL__N__1979d957_4_k_cu_246543e6_118676ignoreE,@object
	.size		_ZN40_INTERNAL_1979d957_4_k_cu_246543e6_118674cuda3std3__442_GLOBAL__N__1979d957_4_k_cu_246543e6_118676ignoreE,(_ZN40_INTERNAL_1979d957_4_k_cu_246543e6_118674cute7productE - _ZN40_INTERNAL_1979d957_4_k_cu_246543e6_118674cuda3std3__442_GLOBAL__N__1979d957_4_k_cu_246543e6_118676ignoreE)
_ZN40_INTERNAL_1979d957_4_k_cu_246543e6_118674cuda3std3__442_GLOBAL__N__1979d957_4_k_cu_246543e6_118676ignoreE:
	.zero		1
	.type		_ZN40_INTERNAL_1979d957_4_k_cu_246543e6_118674cute7productE,@object
	.size		_ZN40_INTERNAL_1979d957_4_k_cu_246543e6_118674cute7productE,(_ZN40_INTERNAL_1979d957_4_k_cu_246543e6_118674cuda3std3__45__cpo3endE - _ZN40_INTERNAL_1979d957_4_k_cu_246543e6_118674cute7productE)
_ZN40_INTERNAL_1979d957_4_k_cu_246543e6_118674cute7productE:
	.zero		1
	.type		_ZN40_INTERNAL_1979d957_4_k_cu_246543e6_118674cuda3std3__45__cpo3endE,@object
	.size		_ZN40_INTERNAL_1979d957_4_k_cu_246543e6_118674cuda3std3__45__cpo3endE,(_ZN40_INTERNAL_1979d957_4_k_cu_246543e6_118674cuda3std3__419piecewise_constructE - _ZN40_INTERNAL_1979d957_4_k_cu_246543e6_118674cuda3std3__45__cpo3endE)
_ZN40_INTERNAL_1979d957_4_k_cu_246543e6_118674cuda3std3__45__cpo3endE:
	.zero		1
	.type		_ZN40_INTERNAL_1979d957_4_k_cu_246543e6_118674cuda3std3__419piecewise_constructE,@object
	.size		_ZN40_INTERNAL_1979d957_4_k_cu_246543e6_118674cuda3std3__419piecewise_constructE,(_ZN40_INTERNAL_1979d957_4_k_cu_246543e6_118674cuda3std3__45__cpo4cendE - _ZN40_INTERNAL_1979d957_4_k_cu_246543e6_118674cuda3std3__419piecewise_constructE)
_ZN40_INTERNAL_1979d957_4_k_cu_246543e6_118674cuda3std3__419piecewise_constructE:
	.zero		1
	.type		_ZN40_INTERNAL_1979d957_4_k_cu_246543e6_118674cuda3std3__45__cpo4cendE,@object
	.size		_ZN40_INTERNAL_1979d957_4_k_cu_246543e6_118674cuda3std3__45__cpo4cendE,(_ZN40_INTERNAL_1979d957_4_k_cu_246543e6_118674cuda3std6ranges3__45__cpo4swapE - _ZN40_INTERNAL_1979d957_4_k_cu_246543e6_118674cuda3std3__45__cpo4cendE)
_ZN40_INTERNAL_1979d957_4_k_cu_246543e6_118674cuda3std3__45__cpo4cendE:
	.zero		1
	.type		_ZN40_INTERNAL_1979d957_4_k_cu_246543e6_118674cuda3std6ranges3__45__cpo4swapE,@object
	.size		_ZN40_INTERNAL_1979d957_4_k_cu_246543e6_118674cuda3std6ranges3__45__cpo4swapE,(.L_7 - _ZN40_INTERNAL_1979d957_4_k_cu_246543e6_118674cuda3std6ranges3__45__cpo4swapE)
_ZN40_INTERNAL_1979d957_4_k_cu_246543e6_118674cuda3std6ranges3__45__cpo4swapE:
	.zero		1
.L_7:


//--------------------- .nv.constant0._ZN7cutlass13device_kernelINS_4gemm6kernel13GemmUniversalIN4cute5tupleIJiiiiEEENS1_10collective13CollectiveMmaINS1_37MainloopSm90TmaGmmaWarpSpecializedFP8ILi6ENS5_IJNS4_1CILi2EEENSA_ILi1EEESC_EEENS1_35KernelTmaWarpSpecializedCooperativeEEENS5_IJNSA_ILi512EEENSA_ILi32EEENSA_ILi64EEEEEENS_12float_e4m3_tENS5_IJlSC_lEEESK_SL_NS4_8TiledMMAINS4_8MMA_AtomIJNS4_4SM904GMMA30MMA_64x32x32_F32E4M3E4M3_SS_TNILNSP_7ScaleInE1ELSR_1EEEEEENS4_6LayoutISD_NS5_IJSC_NSA_ILi0EEESV_EEEEENS5_IJNS4_10UnderscoreESY_SY_EEEEENS4_13SM90_TMA_LOADENS4_14ComposedLayoutINS4_7SwizzleILi2ELi4ELi3EEENS4_18smem_ptr_flag_bitsILi8EEENSU_INS5_IJNSA_ILi8EEESI_EEENS5_IJSI_SC_EEEEEEEvNS4_8identityENS4_23SM90_TMA_LOAD_MULTICASTES1B_vS1C_EENS_8epilogue10collective6detail29Sm90TmaWarpSpecializedAdapterINS1G_15DefaultEpilogueISK_SL_SL_NS1F_6thread17LinearCombinationISK_Li1EffLNS1K_9ScaleType4KindE0ELNS_15FloatRoundStyleE2ESK_EENS1_15EpilogueDefaultEEEEEvvEEEEvNT_6ParamsE --------------------------
	.section	.nv.constant0._ZN7cutlass13device_kernelINS_4gemm6kernel13GemmUniversalIN4cute5tupleIJiiiiEEENS1_10collective13CollectiveMmaINS1_37MainloopSm90TmaGmmaWarpSpecializedFP8ILi6ENS5_IJNS4_1CILi2EEENSA_ILi1EEESC_EEENS1_35KernelTmaWarpSpecializedCooperativeEEENS5_IJNSA_ILi512EEENSA_ILi32EEENSA_ILi64EEEEEENS_12float_e4m3_tENS5_IJlSC_lEEESK_SL_NS4_8TiledMMAINS4_8MMA_AtomIJNS4_4SM904GMMA30MMA_64x32x32_F32E4M3E4M3_SS_TNILNSP_7ScaleInE1ELSR_1EEEEEENS4_6LayoutISD_NS5_IJSC_NSA_ILi0EEESV_EEEEENS5_IJNS4_10UnderscoreESY_SY_EEEEENS4_13SM90_TMA_LOADENS4_14ComposedLayoutINS4_7SwizzleILi2ELi4ELi3EEENS4_18smem_ptr_flag_bitsILi8EEENSU_INS5_IJNSA_ILi8EEESI_EEENS5_IJSI_SC_EEEEEEEvNS4_8identityENS4_23SM90_TMA_LOAD_MULTICASTES1B_vS1C_EENS_8epilogue10collective6detail29Sm90TmaWarpSpecializedAdapterINS1G_15DefaultEpilogueISK_SL_SL_NS1F_6thread17LinearCombinationISK_Li1EffLNS1K_9ScaleType4KindE0ELNS_15FloatRoundStyleE2ESK_EENS1_15EpilogueDefaultEEEEEvvEEEEvNT_6ParamsE,"a",@progbits
	.sectionflags	@""
	.align	4
.nv.constant0._ZN7cutlass13device_kernelINS_4gemm6kernel13GemmUniversalIN4cute5tupleIJiiiiEEENS1_10collective13CollectiveMmaINS1_37MainloopSm90TmaGmmaWarpSpecializedFP8ILi6ENS5_IJNS4_1CILi2EEENSA_ILi1EEESC_EEENS1_35KernelTmaWarpSpecializedCooperativeEEENS5_IJNSA_ILi512EEENSA_ILi32EEENSA_ILi64EEEEEENS_12float_e4m3_tENS5_IJlSC_lEEESK_SL_NS4_8TiledMMAINS4_8MMA_AtomIJNS4_4SM904GMMA30MMA_64x32x32_F32E4M3E4M3_SS_TNILNSP_7ScaleInE1ELSR_1EEEEEENS4_6LayoutISD_NS5_IJSC_NSA_ILi0EEESV_EEEEENS5_IJNS4_10UnderscoreESY_SY_EEEEENS4_13SM90_TMA_LOADENS4_14ComposedLayoutINS4_7SwizzleILi2ELi4ELi3EEENS4_18smem_ptr_flag_bitsILi8EEENSU_INS5_IJNSA_ILi8EEESI_EEENS5_IJSI_SC_EEEEEEEvNS4_8identityENS4_23SM90_TMA_LOAD_MULTICASTES1B_vS1C_EENS_8epilogue10collective6detail29Sm90TmaWarpSpecializedAdapterINS1G_15DefaultEpilogueISK_SL_SL_NS1F_6thread17LinearCombinationISK_Li1EffLNS1K_9ScaleType4KindE0ELNS_15FloatRoundStyleE2ESK_EENS1_15EpilogueDefaultEEEEEvvEEEEvNT_6ParamsE:
	.zero		1664


//--------------------- SYMBOLS --------------------------

	.type		.nv.reservedSmem.offset0,@object
	.size		.nv.reservedSmem.offset0,0x4
